	.target	sm_90a

	.elftype	@"ET_EXEC"


//--------------------- .note.nv.tkinfo           --------------------------
	.section	.note.nv.tkinfo,"",@"SHT_NOTE"
	.sectionflags	@"SHF_NOTE_NV_TKINFO"
	.tkinfo
        /*0018*/ 	.word	0x00000002
        /*0030*/ 	.string	""
        /*0030*/ 	.string	"ptxas"
        /*0030*/ 	.string	"Cuda compilation tools, release 13.0, V13.0.88"
        /*0030*/ 	.string	"Build cuda_13.0.r13.0/compiler.36424714_0"
        /*0030*/ 	.string	"-arch sm_90a -m 64 "



//--------------------- .note.nv.cuinfo           --------------------------
	.section	.note.nv.cuinfo,"",@"SHT_NOTE"
	.sectionflags	@"SHF_NOTE_NV_CUINFO"
        /*0018*/ 	.short	0x0002
        /*001a*/ 	.short	0x005a
        /*001c*/ 	.short	0x0082
	.zero		2


//--------------------- .nv.info                  --------------------------
	.section	.nv.info,"",@"SHT_CUDA_INFO"
	.align	4


	//----- nvinfo : EIATTR_REGCOUNT
	.align		4
        /*0000*/ 	.byte	0x04, 0x2f
        /*0002*/ 	.short	(.L_12 - .L_11)
	.align		4
.L_11:
        /*0004*/ 	.word	index@(_ZN7cutlass13device_kernelINS_4gemm6kernel13GemmUniversalIN4cute5tupleIJiiiiEEENS1_10collective13CollectiveMmaINS1_40MainloopSm90TmaGmmaWarpSpecializedSparseILi13ENS5_IJNS4_1CILi1EEENSA_ILi2EEESB_EEENS1_35KernelTmaWarpSpecializedCooperativeEEENS5_IJNSA_ILi128EEENSA_ILi64EEESH_EEENS_6half_tENS5_IJNS4_6LayoutINS5_IJiNS5_IJSC_iEEEiEEENS5_IJlNS5_IJSB_SC_EEElEEEEENSK_INS5_IJNS5_IJNS5_IJNSA_ILi8EEESC_NSA_ILi4EEEEEEiEEENS5_IJNS5_IJNSA_ILi16EEESC_SC_EEEiEEEiEEENS5_IJNS5_IJNS5_IJSH_SU_NSA_ILi1024EEEEEENSA_ILi4096EEEEEENS5_IJNS5_IJSB_NSA_ILi512EEENSA_ILi32EEEEEElEEElEEEEEEEESJ_NS5_IJlSB_lEEENS4_8TiledMMAINS4_8MMA_AtomIJNS4_4SM904GMMA6SPARSE26GMMA_64x64x32_F32F16F16_SSILNS1D_5MajorE0ELS1G_0ELNS1D_7ScaleInE1ELS1H_1ELNS1D_9SparseSelE0EEEEEENSK_INS5_IJSC_SB_SB_EEENS5_IJSB_NSA_ILi0EEES1M_EEEEENS5_IJNS4_10UnderscoreES1P_S1P_EEEEENS4_23SM90_TMA_LOAD_MULTICASTENS4_14ComposedLayoutINS4_7SwizzleILi2ELi4ELi3EEENS4_25smem_sparse_ptr_flag_bitsILi2ELi16EEENSK_INS5_IJNS5_IJSB_SQ_EEENS5_IJSC_S13_EEEEEENS5_IJNS5_IJS1M_SH_EEESN_EEEEEEEvNS4_8identityENS4_13SM90_TMA_LOADENS1T_INS1U_ILi3ELi4ELi3EEENS4_18smem_ptr_flag_bitsILi16EEENSK_INS5_IJSQ_SH_EEENS5_IJSH_SB_EEEEEEEvS25_EENS_8epilogue10collective6detail29Sm90TmaWarpSpecializedAdapterINS2G_15DefaultEpilogueIfNS5_IJSB_llEEES2K_NS2F_6thread17LinearCombinationIfLi1EffLNS2L_9ScaleType4KindE0ELNS_15FloatRoundStyleE2EfEENS1_15EpilogueDefaultEEEEEvvEEEEvNT_6ParamsE)
        /*0008*/ 	.word	0x000000a8


	//----- nvinfo : EIATTR_FRAME_SIZE
	.align		4
.L_12:
        /*000c*/ 	.byte	0x04, 0x11
        /*000e*/ 	.short	(.L_14 - .L_13)
	.align		4
.L_13:
        /*0010*/ 	.word	index@(_ZN7cutlass13device_kernelINS_4gemm6kernel13GemmUniversalIN4cute5tupleIJiiiiEEENS1_10collective13CollectiveMmaINS1_40MainloopSm90TmaGmmaWarpSpecializedSparseILi13ENS5_IJNS4_1CILi1EEENSA_ILi2EEESB_EEENS1_35KernelTmaWarpSpecializedCooperativeEEENS5_IJNSA_ILi128EEENSA_ILi64EEESH_EEENS_6half_tENS5_IJNS4_6LayoutINS5_IJiNS5_IJSC_iEEEiEEENS5_IJlNS5_IJSB_SC_EEElEEEEENSK_INS5_IJNS5_IJNS5_IJNSA_ILi8EEESC_NSA_ILi4EEEEEEiEEENS5_IJNS5_IJNSA_ILi16EEESC_SC_EEEiEEEiEEENS5_IJNS5_IJNS5_IJSH_SU_NSA_ILi1024EEEEEENSA_ILi4096EEEEEENS5_IJNS5_IJSB_NSA_ILi512EEENSA_ILi32EEEEEElEEElEEEEEEEESJ_NS5_IJlSB_lEEENS4_8TiledMMAINS4_8MMA_AtomIJNS4_4SM904GMMA6SPARSE26GMMA_64x64x32_F32F16F16_SSILNS1D_5MajorE0ELS1G_0ELNS1D_7ScaleInE1ELS1H_1ELNS1D_9SparseSelE0EEEEEENSK_INS5_IJSC_SB_SB_EEENS5_IJSB_NSA_ILi0EEES1M_EEEEENS5_IJNS4_10UnderscoreES1P_S1P_EEEEENS4_23SM90_TMA_LOAD_MULTICASTENS4_14ComposedLayoutINS4_7SwizzleILi2ELi4ELi3EEENS4_25smem_sparse_ptr_flag_bitsILi2ELi16EEENSK_INS5_IJNS5_IJSB_SQ_EEENS5_IJSC_S13_EEEEEENS5_IJNS5_IJS1M_SH_EEESN_EEEEEEEvNS4_8identityENS4_13SM90_TMA_LOADENS1T_INS1U_ILi3ELi4ELi3EEENS4_18smem_ptr_flag_bitsILi16EEENSK_INS5_IJSQ_SH_EEENS5_IJSH_SB_EEEEEEEvS25_EENS_8epilogue10collective6detail29Sm90TmaWarpSpecializedAdapterINS2G_15DefaultEpilogueIfNS5_IJSB_llEEES2K_NS2F_6thread17LinearCombinationIfLi1EffLNS2L_9ScaleType4KindE0ELNS_15FloatRoundStyleE2EfEENS1_15EpilogueDefaultEEEEEvvEEEEvNT_6ParamsE)
        /*0014*/ 	.word	0x00000000


	//----- nvinfo : EIATTR_MIN_STACK_SIZE
	.align		4
.L_14:
        /*0018*/ 	.byte	0x04, 0x12
        /*001a*/ 	.short	(.L_16 - .L_15)
	.align		4
.L_15:
        /*001c*/ 	.word	index@(_ZN7cutlass13device_kernelINS_4gemm6kernel13GemmUniversalIN4cute5tupleIJiiiiEEENS1_10collective13CollectiveMmaINS1_40MainloopSm90TmaGmmaWarpSpecializedSparseILi13ENS5_IJNS4_1CILi1EEENSA_ILi2EEESB_EEENS1_35KernelTmaWarpSpecializedCooperativeEEENS5_IJNSA_ILi128EEENSA_ILi64EEESH_EEENS_6half_tENS5_IJNS4_6LayoutINS5_IJiNS5_IJSC_iEEEiEEENS5_IJlNS5_IJSB_SC_EEElEEEEENSK_INS5_IJNS5_IJNS5_IJNSA_ILi8EEESC_NSA_ILi4EEEEEEiEEENS5_IJNS5_IJNSA_ILi16EEESC_SC_EEEiEEEiEEENS5_IJNS5_IJNS5_IJSH_SU_NSA_ILi1024EEEEEENSA_ILi4096EEEEEENS5_IJNS5_IJSB_NSA_ILi512EEENSA_ILi32EEEEEElEEElEEEEEEEESJ_NS5_IJlSB_lEEENS4_8TiledMMAINS4_8MMA_AtomIJNS4_4SM904GMMA6SPARSE26GMMA_64x64x32_F32F16F16_SSILNS1D_5MajorE0ELS1G_0ELNS1D_7ScaleInE1ELS1H_1ELNS1D_9SparseSelE0EEEEEENSK_INS5_IJSC_SB_SB_EEENS5_IJSB_NSA_ILi0EEES1M_EEEEENS5_IJNS4_10UnderscoreES1P_S1P_EEEEENS4_23SM90_TMA_LOAD_MULTICASTENS4_14ComposedLayoutINS4_7SwizzleILi2ELi4ELi3EEENS4_25smem_sparse_ptr_flag_bitsILi2ELi16EEENSK_INS5_IJNS5_IJSB_SQ_EEENS5_IJSC_S13_EEEEEENS5_IJNS5_IJS1M_SH_EEESN_EEEEEEEvNS4_8identityENS4_13SM90_TMA_LOADENS1T_INS1U_ILi3ELi4ELi3EEENS4_18smem_ptr_flag_bitsILi16EEENSK_INS5_IJSQ_SH_EEENS5_IJSH_SB_EEEEEEEvS25_EENS_8epilogue10collective6detail29Sm90TmaWarpSpecializedAdapterINS2G_15DefaultEpilogueIfNS5_IJSB_llEEES2K_NS2F_6thread17LinearCombinationIfLi1EffLNS2L_9ScaleType4KindE0ELNS_15FloatRoundStyleE2EfEENS1_15EpilogueDefaultEEEEEvvEEEEvNT_6ParamsE)
        /*0020*/ 	.word	0x00000000
.L_16:


//--------------------- .nv.compat                --------------------------
	.section	.nv.compat,"",@"SHT_CUDA_COMPAT_INFO"
	.align	4
        /*0000*/ 	.byte	0x02, 0x09, 0x01, 0x00, 0x02, 0x02, 0x04, 0x00, 0x02, 0x05, 0x05, 0x00, 0x03, 0x07, 0x01, 0x01
        /*0010*/ 	.byte	0x02, 0x03, 0x01, 0x00, 0x02, 0x06, 0x01, 0x00, 0x04, 0x0b, 0x08, 0x00, 0x00, 0x00, 0x00, 0x00
        /*0020*/ 	.byte	0x00, 0x00, 0x00, 0x00


//--------------------- .nv.info._ZN7cutlass13device_kernelINS_4gemm6kernel13GemmUniversalIN4cute5tupleIJiiiiEEENS1_10collective13CollectiveMmaINS1_40MainloopSm90TmaGmmaWarpSpecializedSparseILi13ENS5_IJNS4_1CILi1EEENSA_ILi2EEESB_EEENS1_35KernelTmaWarpSpecializedCooperativeEEENS5_IJNSA_ILi128EEENSA_ILi64EEESH_EEENS_6half_tENS5_IJNS4_6LayoutINS5_IJiNS5_IJSC_iEEEiEEENS5_IJlNS5_IJSB_SC_EEElEEEEENSK_INS5_IJNS5_IJNS5_IJNSA_ILi8EEESC_NSA_ILi4EEEEEEiEEENS5_IJNS5_IJNSA_ILi16EEESC_SC_EEEiEEEiEEENS5_IJNS5_IJNS5_IJSH_SU_NSA_ILi1024EEEEEENSA_ILi4096EEEEEENS5_IJNS5_IJSB_NSA_ILi512EEENSA_ILi32EEEEEElEEElEEEEEEEESJ_NS5_IJlSB_lEEENS4_8TiledMMAINS4_8MMA_AtomIJNS4_4SM904GMMA6SPARSE26GMMA_64x64x32_F32F16F16_SSILNS1D_5MajorE0ELS1G_0ELNS1D_7ScaleInE1ELS1H_1ELNS1D_9SparseSelE0EEEEEENSK_INS5_IJSC_SB_SB_EEENS5_IJSB_NSA_ILi0EEES1M_EEEEENS5_IJNS4_10UnderscoreES1P_S1P_EEEEENS4_23SM90_TMA_LOAD_MULTICASTENS4_14ComposedLayoutINS4_7SwizzleILi2ELi4ELi3EEENS4_25smem_sparse_ptr_flag_bitsILi2ELi16EEENSK_INS5_IJNS5_IJSB_SQ_EEENS5_IJSC_S13_EEEEEENS5_IJNS5_IJS1M_SH_EEESN_EEEEEEEvNS4_8identityENS4_13SM90_TMA_LOADENS1T_INS1U_ILi3ELi4ELi3EEENS4_18smem_ptr_flag_bitsILi16EEENSK_INS5_IJSQ_SH_EEENS5_IJSH_SB_EEEEEEEvS25_EENS_8epilogue10collective6detail29Sm90TmaWarpSpecializedAdapterINS2G_15DefaultEpilogueIfNS5_IJSB_llEEES2K_NS2F_6thread17LinearCombinationIfLi1EffLNS2L_9ScaleType4KindE0ELNS_15FloatRoundStyleE2EfEENS1_15EpilogueDefaultEEEEEvvEEEEvNT_6ParamsE --------------------------
	.section	.nv.info._ZN7cutlass13device_kernelINS_4gemm6kernel13GemmUniversalIN4cute5tupleIJiiiiEEENS1_10collective13CollectiveMmaINS1_40MainloopSm90TmaGmmaWarpSpecializedSparseILi13ENS5_IJNS4_1CILi1EEENSA_ILi2EEESB_EEENS1_35KernelTmaWarpSpecializedCooperativeEEENS5_IJNSA_ILi128EEENSA_ILi64EEESH_EEENS_6half_tENS5_IJNS4_6LayoutINS5_IJiNS5_IJSC_iEEEiEEENS5_IJlNS5_IJSB_SC_EEElEEEEENSK_INS5_IJNS5_IJNS5_IJNSA_ILi8EEESC_NSA_ILi4EEEEEEiEEENS5_IJNS5_IJNSA_ILi16EEESC_SC_EEEiEEEiEEENS5_IJNS5_IJNS5_IJSH_SU_NSA_ILi1024EEEEEENSA_ILi4096EEEEEENS5_IJNS5_IJSB_NSA_ILi512EEENSA_ILi32EEEEEElEEElEEEEEEEESJ_NS5_IJlSB_lEEENS4_8TiledMMAINS4_8MMA_AtomIJNS4_4SM904GMMA6SPARSE26GMMA_64x64x32_F32F16F16_SSILNS1D_5MajorE0ELS1G_0ELNS1D_7ScaleInE1ELS1H_1ELNS1D_9SparseSelE0EEEEEENSK_INS5_IJSC_SB_SB_EEENS5_IJSB_NSA_ILi0EEES1M_EEEEENS5_IJNS4_10UnderscoreES1P_S1P_EEEEENS4_23SM90_TMA_LOAD_MULTICASTENS4_14ComposedLayoutINS4_7SwizzleILi2ELi4ELi3EEENS4_25smem_sparse_ptr_flag_bitsILi2ELi16EEENSK_INS5_IJNS5_IJSB_SQ_EEENS5_IJSC_S13_EEEEEENS5_IJNS5_IJS1M_SH_EEESN_EEEEEEEvNS4_8identityENS4_13SM90_TMA_LOADENS1T_INS1U_ILi3ELi4ELi3EEENS4_18smem_ptr_flag_bitsILi16EEENSK_INS5_IJSQ_SH_EEENS5_IJSH_SB_EEEEEEEvS25_EENS_8epilogue10collective6detail29Sm90TmaWarpSpecializedAdapterINS2G_15DefaultEpilogueIfNS5_IJSB_llEEES2K_NS2F_6thread17LinearCombinationIfLi1EffLNS2L_9ScaleType4KindE0ELNS_15FloatRoundStyleE2EfEENS1_15EpilogueDefaultEEEEEvvEEEEvNT_6ParamsE,"",@"SHT_CUDA_INFO"
	.sectionflags	@""
	.align	4


	//----- nvinfo : EIATTR_CUDA_API_VERSION
	.align		4
        /*0000*/ 	.byte	0x04, 0x37
        /*0002*/ 	.short	(.L_18 - .L_17)
.L_17:
        /*0004*/ 	.word	0x00000082


	//----- nvinfo : EIATTR_KPARAM_INFO
	.align		4
.L_18:
        /*0008*/ 	.byte	0x04, 0x17
        /*000a*/ 	.short	(.L_20 - .L_19)
.L_19:
        /*000c*/ 	.word	0x00000000
        /*0010*/ 	.short	0x0000
        /*0012*/ 	.short	0x0070
        /*0014*/ 	.byte	0x00, 0xf0, 0x01, 0x14


	//----- nvinfo : EIATTR_SPARSE_MMA_MASK
	.align		4
.L_20:
        /*0018*/ 	.byte	0x03, 0x50
        /*001a*/ 	.short	0x0002


	//----- nvinfo : EIATTR_MAXREG_COUNT
	.align		4
        /*001c*/ 	.byte	0x03, 0x1b
        /*001e*/ 	.short	0x00a8


	//----- nvinfo : EIATTR_NUM_BARRIERS
	.align		4
        /*0020*/ 	.byte	0x02, 0x4c
        /*0022*/ 	.byte	0x01
	.zero		1


	//----- nvinfo : EIATTR_MERCURY_ISA_VERSION
	.align		4
        /*0024*/ 	.byte	0x03, 0x5f
        /*0026*/ 	.short	0x0101


	//----- nvinfo : EIATTR_INT_WARP_WIDE_INSTR_OFFSETS
	.align		4
        /*0028*/ 	.byte	0x04, 0x31
        /*002a*/ 	.short	(.L_22 - .L_21)


	//   ....[0]....
.L_21:
        /*002c*/ 	.word	0x000005c0


	//   ....[1]....
        /*0030*/ 	.word	0x000005e0


	//   ....[2]....
        /*0034*/ 	.word	0x000007b0


	//----- nvinfo : EIATTR_COOP_GROUP_MASK_REGIDS
	.align		4
.L_22:
        /*0038*/ 	.byte	0x04, 0x29
        /*003a*/ 	.short	(.L_24 - .L_23)


	//   ....[0]....
.L_23:
        /*003c*/ 	.word	0xffffffff


	//   ....[1]....
        /*0040*/ 	.word	0xffffffff


	//   ....[2]....
        /*0044*/ 	.word	0xffffffff


	//   ....[3]....
        /*0048*/ 	.word	0xffffffff


	//   ....[4]....
        /*004c*/ 	.word	0xffffffff


	//   ....[5]....
        /*0050*/ 	.word	0xffffffff


	//----- nvinfo : EIATTR_COOP_GROUP_INSTR_OFFSETS
	.align		4
.L_24:
        /*0054*/ 	.byte	0x04, 0x28
        /*0056*/ 	.short	(.L_26 - .L_25)


	//   ....[0]....
.L_25:
        /*0058*/ 	.word	0x00000060


	//   ....[1]....
        /*005c*/ 	.word	0x00000070


	//   ....[2]....
        /*0060*/ 	.word	0x00000160


	//   ....[3]....
        /*0064*/ 	.word	0x00000440


	//   ....[4]....
        /*0068*/ 	.word	0x000008f0


	//   ....[5]....
        /*006c*/ 	.word	0x00001370


	//----- nvinfo : EIATTR_REG_RECONFIG
	.align		4
.L_26:
        /*0070*/ 	.byte	0x01, 0x54
	.zero		2


	//----- nvinfo : EIATTR_MBARRIER_INSTR_OFFSETS
	.align		4
        /*0074*/ 	.byte	0x04, 0x39
        /*0076*/ 	.short	(.L_28 - .L_27)


	//   ....[0]....
.L_27:
        /*0078*/ 	.word	0x00000280
        /*007c*/ 	.word	0x000000ff
        /*0080*/ 	.word	0x00000000
        /*0084*/ 	.short	0x0100
        /*0086*/ 	.byte	0x08
	.zero		1


	//   ....[1]....
        /*0088*/ 	.word	0x00000290
        /*008c*/ 	.word	0x000000ff
        /*0090*/ 	.word	0x00000068
        /*0094*/ 	.short	0x0100
        /*0096*/ 	.byte	0x08
	.zero		1


	//   ....[2]....
        /*0098*/ 	.word	0x000002a0
        /*009c*/ 	.word	0x000000ff
        /*00a0*/ 	.word	0x00000008
        /*00a4*/ 	.short	0x0100
        /*00a6*/ 	.byte	0x08
	.zero		1


	//   ....[3]....
        /*00a8*/ 	.word	0x000002b0
        /*00ac*/ 	.word	0x000000ff
        /*00b0*/ 	.word	0x00000070
        /*00b4*/ 	.short	0x0100
        /*00b6*/ 	.byte	0x08
	.zero		1


	//   ....[4]....
        /*00b8*/ 	.word	0x000002c0
        /*00bc*/ 	.word	0x000000ff
        /*00c0*/ 	.word	0x00000010
        /*00c4*/ 	.short	0x0100
        /*00c6*/ 	.byte	0x08
	.zero		1


	//   ....[5]....
        /*00c8*/ 	.word	0x000002d0
        /*00cc*/ 	.word	0x000000ff
        /*00d0*/ 	.word	0x00000078
        /*00d4*/ 	.short	0x0100
        /*00d6*/ 	.byte	0x08
	.zero		1


	//   ....[6]....
        /*00d8*/ 	.word	0x000002e0
        /*00dc*/ 	.word	0x000000ff
        /*00e0*/ 	.word	0x00000018
        /*00e4*/ 	.short	0x0100
        /*00e6*/ 	.byte	0x08
	.zero		1


	//   ....[7]....
        /*00e8*/ 	.word	0x000002f0
        /*00ec*/ 	.word	0x000000ff
        /*00f0*/ 	.word	0x00000080
        /*00f4*/ 	.short	0x0100
        /*00f6*/ 	.byte	0x08
	.zero		1


	//   ....[8]....
        /*00f8*/ 	.word	0x00000300
        /*00fc*/ 	.word	0x000000ff
        /*0100*/ 	.word	0x00000020
        /*0104*/ 	.short	0x0100
        /*0106*/ 	.byte	0x08
	.zero		1


	//   ....[9]....
        /*0108*/ 	.word	0x00000310
        /*010c*/ 	.word	0x000000ff
        /*0110*/ 	.word	0x00000088
        /*0114*/ 	.short	0x0100
        /*0116*/ 	.byte	0x08
	.zero		1


	//   ....[10]....
        /*0118*/ 	.word	0x00000320
        /*011c*/ 	.word	0x000000ff
        /*0120*/ 	.word	0x00000028
        /*0124*/ 	.short	0x0100
        /*0126*/ 	.byte	0x08
	.zero		1


	//   ....[11]....
        /*0128*/ 	.word	0x00000330
        /*012c*/ 	.word	0x000000ff
        /*0130*/ 	.word	0x00000090
        /*0134*/ 	.short	0x0100
        /*0136*/ 	.byte	0x08
	.zero		1


	//   ....[12]....
        /*0138*/ 	.word	0x00000340
        /*013c*/ 	.word	0x000000ff
        /*0140*/ 	.word	0x00000030
        /*0144*/ 	.short	0x0100
        /*0146*/ 	.byte	0x08
	.zero		1


	//   ....[13]....
        /*0148*/ 	.word	0x00000350
        /*014c*/ 	.word	0x000000ff
        /*0150*/ 	.word	0x00000098
        /*0154*/ 	.short	0x0100
        /*0156*/ 	.byte	0x08
	.zero		1


	//   ....[14]....
        /*0158*/ 	.word	0x00000360
        /*015c*/ 	.word	0x000000ff
        /*0160*/ 	.word	0x00000038
        /*0164*/ 	.short	0x0100
        /*0166*/ 	.byte	0x08
	.zero		1


	//   ....[15]....
        /*0168*/ 	.word	0x00000370
        /*016c*/ 	.word	0x000000ff
        /*0170*/ 	.word	0x000000a0
        /*0174*/ 	.short	0x0100
        /*0176*/ 	.byte	0x08
	.zero		1


	//   ....[16]....
        /*0178*/ 	.word	0x00000380
        /*017c*/ 	.word	0x000000ff
        /*0180*/ 	.word	0x00000040
        /*0184*/ 	.short	0x0100
        /*0186*/ 	.byte	0x08
	.zero		1


	//   ....[17]....
        /*0188*/ 	.word	0x00000390
        /*018c*/ 	.word	0x000000ff
        /*0190*/ 	.word	0x000000a8
        /*0194*/ 	.short	0x0100
        /*0196*/ 	.byte	0x08
	.zero		1


	//   ....[18]....
        /*0198*/ 	.word	0x000003a0
        /*019c*/ 	.word	0x000000ff
        /*01a0*/ 	.word	0x00000048
        /*01a4*/ 	.short	0x0100
        /*01a6*/ 	.byte	0x08
	.zero		1


	//   ....[19]....
        /*01a8*/ 	.word	0x000003b0
        /*01ac*/ 	.word	0x000000ff
        /*01b0*/ 	.word	0x000000b0
        /*01b4*/ 	.short	0x0100
        /*01b6*/ 	.byte	0x08
	.zero		1


	//   ....[20]....
        /*01b8*/ 	.word	0x000003c0
        /*01bc*/ 	.word	0x000000ff
        /*01c0*/ 	.word	0x00000050
        /*01c4*/ 	.short	0x0100
        /*01c6*/ 	.byte	0x08
	.zero		1


	//   ....[21]....
        /*01c8*/ 	.word	0x000003d0
        /*01cc*/ 	.word	0x000000ff
        /*01d0*/ 	.word	0x000000b8
        /*01d4*/ 	.short	0x0100
        /*01d6*/ 	.byte	0x08
	.zero		1


	//   ....[22]....
        /*01d8*/ 	.word	0x000003e0
        /*01dc*/ 	.word	0x000000ff
        /*01e0*/ 	.word	0x00000058
        /*01e4*/ 	.short	0x0100
        /*01e6*/ 	.byte	0x08
	.zero		1


	//   ....[23]....
        /*01e8*/ 	.word	0x000003f0
        /*01ec*/ 	.word	0x000000ff
        /*01f0*/ 	.word	0x000000c0
        /*01f4*/ 	.short	0x0100
        /*01f6*/ 	.byte	0x08
	.zero		1


	//   ....[24]....
        /*01f8*/ 	.word	0x00000400
        /*01fc*/ 	.word	0x000000ff
        /*0200*/ 	.word	0x00000060
        /*0204*/ 	.short	0x0100
        /*0206*/ 	.byte	0x08
	.zero		1


	//   ....[25]....
        /*0208*/ 	.word	0x00000410
        /*020c*/ 	.word	0x000000ff
        /*0210*/ 	.word	0x000000c8
        /*0214*/ 	.short	0x0100
        /*0216*/ 	.byte	0x08
	.zero		1


	//   ....[26]....
        /*0218*/ 	.word	0x00000830
        /*021c*/ 	.word	0x000000ff
        /*0220*/ 	.word	0x000000e0
        /*0224*/ 	.short	0x0100
        /*0226*/ 	.byte	0x06
	.zero		1


	//   ....[27]....
        /*0228*/ 	.word	0x000008a0
        /*022c*/ 	.word	0x000000ff
        /*0230*/ 	.word	0x000000e8
        /*0234*/ 	.short	0x0100
        /*0236*/ 	.byte	0x06
	.zero		1


	//   ....[28]....
        /*0238*/ 	.word	0x000015b0
        /*023c*/ 	.word	0x000000ff
        /*0240*/ 	.word	0x00000000
        /*0244*/ 	.short	0x010a
        /*0246*/ 	.byte	0x08
	.zero		1


	//   ....[29]....
        /*0248*/ 	.word	0x00001680
        /*024c*/ 	.word	0x000000ff
        /*0250*/ 	.word	0x00000000
        /*0254*/ 	.short	0x010a
        /*0256*/ 	.byte	0x08
	.zero		1


	//   ....[30]....
        /*0258*/ 	.word	0x00001820
        /*025c*/ 	.word	0x00000010
        /*0260*/ 	.word	0x00000000
        /*0264*/ 	.short	0x0101
        /*0266*/ 	.byte	0x3f
	.zero		1


	//   ....[31]....
        /*0268*/ 	.word	0x000051f0
        /*026c*/ 	.word	0x00000017
        /*0270*/ 	.word	0x00000068
        /*0274*/ 	.short	0x010a
        /*0276*/ 	.byte	0x3f
	.zero		1


	//   ....[32]....
        /*0278*/ 	.word	0x00005620
        /*027c*/ 	.word	0x00000003
        /*0280*/ 	.word	0x000000e8
        /*0284*/ 	.short	0x0101
        /*0286*/ 	.byte	0x3f
	.zero		1


	//   ....[33]....
        /*0288*/ 	.word	0x00005d60
        /*028c*/ 	.word	0x00000005
        /*0290*/ 	.word	0x00000000
        /*0294*/ 	.short	0x010a
        /*0296*/ 	.byte	0x3f
	.zero		1


	//   ....[34]....
        /*0298*/ 	.word	0x00005de0
        /*029c*/ 	.word	0x00000007
        /*02a0*/ 	.word	0x00000000
        /*02a4*/ 	.short	0x010a
        /*02a6*/ 	.byte	0x3f
	.zero		1


	//   ....[35]....
        /*02a8*/ 	.word	0x00005e70
        /*02ac*/ 	.word	0x00000006
        /*02b0*/ 	.word	0x00000000
        /*02b4*/ 	.short	0x010a
        /*02b6*/ 	.byte	0x3f
	.zero		1


	//   ....[36]....
        /*02b8*/ 	.word	0x00005f00
        /*02bc*/ 	.word	0x00000009
        /*02c0*/ 	.word	0x00000000
        /*02c4*/ 	.short	0x010a
        /*02c6*/ 	.byte	0x3f
	.zero		1


	//   ....[37]....
        /*02c8*/ 	.word	0x00005f90
        /*02cc*/ 	.word	0x00000006
        /*02d0*/ 	.word	0x00000000
        /*02d4*/ 	.short	0x010a
        /*02d6*/ 	.byte	0x3f
	.zero		1


	//   ....[38]....
        /*02d8*/ 	.word	0x00006020
        /*02dc*/ 	.word	0x00000009
        /*02e0*/ 	.word	0x00000000
        /*02e4*/ 	.short	0x010a
        /*02e6*/ 	.byte	0x3f
	.zero		1


	//   ....[39]....
        /*02e8*/ 	.word	0x000060b0
        /*02ec*/ 	.word	0x00000006
        /*02f0*/ 	.word	0x00000000
        /*02f4*/ 	.short	0x010a
        /*02f6*/ 	.byte	0x3f
	.zero		1


	//   ....[40]....
        /*02f8*/ 	.word	0x00006140
        /*02fc*/ 	.word	0x00000009
        /*0300*/ 	.word	0x00000000
        /*0304*/ 	.short	0x010a
        /*0306*/ 	.byte	0x3f
	.zero		1


	//   ....[41]....
        /*0308*/ 	.word	0x000061d0
        /*030c*/ 	.word	0x00000006
        /*0310*/ 	.word	0x00000000
        /*0314*/ 	.short	0x010a
        /*0316*/ 	.byte	0x3f
	.zero		1


	//   ....[42]....
        /*0318*/ 	.word	0x00006260
        /*031c*/ 	.word	0x00000009
        /*0320*/ 	.word	0x00000000
        /*0324*/ 	.short	0x010a
        /*0326*/ 	.byte	0x3f
	.zero		1


	//   ....[43]....
        /*0328*/ 	.word	0x000062f0
        /*032c*/ 	.word	0x00000008
        /*0330*/ 	.word	0x00000000
        /*0334*/ 	.short	0x010a
        /*0336*/ 	.byte	0x3f
	.zero		1


	//   ....[44]....
        /*0338*/ 	.word	0x00006380
        /*033c*/ 	.word	0x0000000b
        /*0340*/ 	.word	0x00000000
        /*0344*/ 	.short	0x010a
        /*0346*/ 	.byte	0x3f
	.zero		1


	//   ....[45]....
        /*0348*/ 	.word	0x00006410
        /*034c*/ 	.word	0x00000003
        /*0350*/ 	.word	0x00000000
        /*0354*/ 	.short	0x010a
        /*0356*/ 	.byte	0x3f
	.zero		1


	//   ....[46]....
        /*0358*/ 	.word	0x00006480
        /*035c*/ 	.word	0x00000010
        /*0360*/ 	.word	0x00000000
        /*0364*/ 	.short	0x010a
        /*0366*/ 	.byte	0x3f
	.zero		1


	//   ....[47]....
        /*0368*/ 	.word	0x00006550
        /*036c*/ 	.word	0x00000017
        /*0370*/ 	.word	0x00000068
        /*0374*/ 	.short	0x010a
        /*0376*/ 	.byte	0x3f
	.zero		1


	//   ....[48]....
        /*0378*/ 	.word	0x00006620
        /*037c*/ 	.word	0x00000005
        /*0380*/ 	.word	0x00000000
        /*0384*/ 	.short	0x010a
        /*0386*/ 	.byte	0x3f
	.zero		1


	//   ....[49]....
        /*0388*/ 	.word	0x00006670
        /*038c*/ 	.word	0x00000007
        /*0390*/ 	.word	0x00000000
        /*0394*/ 	.short	0x010a
        /*0396*/ 	.byte	0x3f
	.zero		1


	//   ....[50]....
        /*0398*/ 	.word	0x000066c0
        /*039c*/ 	.word	0x00000006
        /*03a0*/ 	.word	0x00000000
        /*03a4*/ 	.short	0x010a
        /*03a6*/ 	.byte	0x3f
	.zero		1


	//   ....[51]....
        /*03a8*/ 	.word	0x00006710
        /*03ac*/ 	.word	0x00000009
        /*03b0*/ 	.word	0x00000000
        /*03b4*/ 	.short	0x010a
        /*03b6*/ 	.byte	0x3f
	.zero		1


	//   ....[52]....
        /*03b8*/ 	.word	0x00006760
        /*03bc*/ 	.word	0x00000006
        /*03c0*/ 	.word	0x00000000
        /*03c4*/ 	.short	0x010a
        /*03c6*/ 	.byte	0x3f
	.zero		1


	//   ....[53]....
        /*03c8*/ 	.word	0x000067b0
        /*03cc*/ 	.word	0x00000009
        /*03d0*/ 	.word	0x00000000
        /*03d4*/ 	.short	0x010a
        /*03d6*/ 	.byte	0x3f
	.zero		1


	//   ....[54]....
        /*03d8*/ 	.word	0x00006800
        /*03dc*/ 	.word	0x00000006
        /*03e0*/ 	.word	0x00000000
        /*03e4*/ 	.short	0x010a
        /*03e6*/ 	.byte	0x3f
	.zero		1


	//   ....[55]....
        /*03e8*/ 	.word	0x00006850
        /*03ec*/ 	.word	0x00000009
        /*03f0*/ 	.word	0x00000000
        /*03f4*/ 	.short	0x010a
        /*03f6*/ 	.byte	0x3f
	.zero		1


	//   ....[56]....
        /*03f8*/ 	.word	0x000068a0
        /*03fc*/ 	.word	0x00000006
        /*0400*/ 	.word	0x00000000
        /*0404*/ 	.short	0x010a
        /*0406*/ 	.byte	0x3f
	.zero		1


	//   ....[57]....
        /*0408*/ 	.word	0x000068f0
        /*040c*/ 	.word	0x00000009
        /*0410*/ 	.word	0x00000000
        /*0414*/ 	.short	0x010a
        /*0416*/ 	.byte	0x3f
	.zero		1


	//   ....[58]....
        /*0418*/ 	.word	0x00006940
        /*041c*/ 	.word	0x00000008
        /*0420*/ 	.word	0x00000000
        /*0424*/ 	.short	0x010a
        /*0426*/ 	.byte	0x3f
	.zero		1


	//   ....[59]....
        /*0428*/ 	.word	0x00006990
        /*042c*/ 	.word	0x0000000b
        /*0430*/ 	.word	0x00000000
        /*0434*/ 	.short	0x010a
        /*0436*/ 	.byte	0x3f
	.zero		1


	//----- nvinfo : EIATTR_NUM_MBARRIERS
	.align		4
.L_28:
        /*0438*/ 	.byte	0x03, 0x38
        /*043a*/ 	.short	0x001c


	//----- nvinfo : EIATTR_EXIT_INSTR_OFFSETS
	.align		4
        /*043c*/ 	.byte	0x04, 0x1c
        /*043e*/ 	.short	(.L_30 - .L_29)


	//   ....[0]....
.L_29:
        /*0440*/ 	.word	0x00000a50


	//   ....[1]....
        /*0444*/ 	.word	0x00001240


	//   ....[2]....
        /*0448*/ 	.word	0x000048e0


	//   ....[3]....
        /*044c*/ 	.word	0x00004e30


	//   ....[4]....
        /*0450*/ 	.word	0x00006460


	//----- nvinfo : EIATTR_MAX_THREADS
	.align		4
.L_30:
        /*0454*/ 	.byte	0x04, 0x05
        /*0456*/ 	.short	(.L_32 - .L_31)
.L_31:
        /*0458*/ 	.word	0x00000180
        /*045c*/ 	.word	0x00000001
        /*0460*/ 	.word	0x00000001


	//----- nvinfo : EIATTR_CRS_STACK_SIZE
	.align		4
.L_32:
        /*0464*/ 	.byte	0x04, 0x1e
        /*0466*/ 	.short	(.L_34 - .L_33)
.L_33:
        /*0468*/ 	.word	0x00000000


	//----- nvinfo : EIATTR_CBANK_PARAM_SIZE
	.align		4
.L_34:
        /*046c*/ 	.byte	0x03, 0x19
        /*046e*/ 	.short	0x0570


	//----- nvinfo : EIATTR_PARAM_CBANK
	.align		4
        /*0470*/ 	.byte	0x04, 0x0a
        /*0472*/ 	.short	(.L_36 - .L_35)
	.align		4
.L_35:
        /*0474*/ 	.word	index@(.nv.constant0._ZN7cutlass13device_kernelINS_4gemm6kernel13GemmUniversalIN4cute5tupleIJiiiiEEENS1_10collective13CollectiveMmaINS1_40MainloopSm90TmaGmmaWarpSpecializedSparseILi13ENS5_IJNS4_1CILi1EEENSA_ILi2EEESB_EEENS1_35KernelTmaWarpSpecializedCooperativeEEENS5_IJNSA_ILi128EEENSA_ILi64EEESH_EEENS_6half_tENS5_IJNS4_6LayoutINS5_IJiNS5_IJSC_iEEEiEEENS5_IJlNS5_IJSB_SC_EEElEEEEENSK_INS5_IJNS5_IJNS5_IJNSA_ILi8EEESC_NSA_ILi4EEEEEEiEEENS5_IJNS5_IJNSA_ILi16EEESC_SC_EEEiEEEiEEENS5_IJNS5_IJNS5_IJSH_SU_NSA_ILi1024EEEEEENSA_ILi4096EEEEEENS5_IJNS5_IJSB_NSA_ILi512EEENSA_ILi32EEEEEElEEElEEEEEEEESJ_NS5_IJlSB_lEEENS4_8TiledMMAINS4_8MMA_AtomIJNS4_4SM904GMMA6SPARSE26GMMA_64x64x32_F32F16F16_SSILNS1D_5MajorE0ELS1G_0ELNS1D_7ScaleInE1ELS1H_1ELNS1D_9SparseSelE0EEEEEENSK_INS5_IJSC_SB_SB_EEENS5_IJSB_NSA_ILi0EEES1M_EEEEENS5_IJNS4_10UnderscoreES1P_S1P_EEEEENS4_23SM90_TMA_LOAD_MULTICASTENS4_14ComposedLayoutINS4_7SwizzleILi2ELi4ELi3EEENS4_25smem_sparse_ptr_flag_bitsILi2ELi16EEENSK_INS5_IJNS5_IJSB_SQ_EEENS5_IJSC_S13_EEEEEENS5_IJNS5_IJS1M_SH_EEESN_EEEEEEEvNS4_8identityENS4_13SM90_TMA_LOADENS1T_INS1U_ILi3ELi4ELi3EEENS4_18smem_ptr_flag_bitsILi16EEENSK_INS5_IJSQ_SH_EEENS5_IJSH_SB_EEEEEEEvS25_EENS_8epilogue10collective6detail29Sm90TmaWarpSpecializedAdapterINS2G_15DefaultEpilogueIfNS5_IJSB_llEEES2K_NS2F_6thread17LinearCombinationIfLi1EffLNS2L_9ScaleType4KindE0ELNS_15FloatRoundStyleE2EfEENS1_15EpilogueDefaultEEEEEvvEEEEvNT_6ParamsE)
        /*0478*/ 	.short	0x0210
        /*047a*/ 	.short	0x0570


	//----- nvinfo : EIATTR_SW_WAR
	.align		4
.L_36:
        /*047c*/ 	.byte	0x04, 0x36
        /*047e*/ 	.short	(.L_38 - .L_37)
.L_37:
        /*0480*/ 	.word	0x00000008
.L_38:


//--------------------- .nv.callgraph             --------------------------
	.section	.nv.callgraph,"",@"SHT_CUDA_CALLGRAPH"
	.align	4
	.sectionentsize	8
	.align		4
        /*0000*/ 	.word	0x00000000
	.align		4
        /*0004*/ 	.word	0xffffffff
	.align		4
        /*0008*/ 	.word	0x00000000
	.align		4
        /*000c*/ 	.word	0xfffffffe
	.align		4
        /*0010*/ 	.word	0x00000000
	.align		4
        /*0014*/ 	.word	0xfffffffd
	.align		4
        /*0018*/ 	.word	0x00000000
	.align		4
        /*001c*/ 	.word	0xfffffffc


//--------------------- .nv.constant4             --------------------------
	.section	.nv.constant4,"a",@progbits
	.align	8
	.align		8
.nv.constant4:
        /*0000*/ 	.dword	_ZN39_INTERNAL_883adfc2_4_k_cu_c753f2b5_34914cuda3std3__45__cpo5beginE
	.align		8
        /*0008*/ 	.dword	_ZN39_INTERNAL_883adfc2_4_k_cu_c753f2b5_34914cuda3std3__45__cpo3endE
	.align		8
        /*0010*/ 	.dword	_ZN39_INTERNAL_883adfc2_4_k_cu_c753f2b5_34914cuda3std3__45__cpo6cbeginE
	.align		8
        /*0018*/ 	.dword	_ZN39_INTERNAL_883adfc2_4_k_cu_c753f2b5_34914cuda3std3__45__cpo4cendE
	.align		8
        /*0020*/ 	.dword	_ZN39_INTERNAL_883adfc2_4_k_cu_c753f2b5_34914cuda3std3__441_GLOBAL__N__883adfc2_4_k_cu_c753f2b5_34916ignoreE
	.align		8
        /*0028*/ 	.dword	_ZN39_INTERNAL_883adfc2_4_k_cu_c753f2b5_34914cuda3std3__419piecewise_constructE
	.align		8
        /*0030*/ 	.dword	_ZN39_INTERNAL_883adfc2_4_k_cu_c753f2b5_34914cuda3std3__48in_placeE
	.align		8
        /*0038*/ 	.dword	_ZN39_INTERNAL_883adfc2_4_k_cu_c753f2b5_34914cuda3std6ranges3__45__cpo4swapE
	.align		8
        /*0040*/ 	.dword	_ZN39_INTERNAL_883adfc2_4_k_cu_c753f2b5_34914cuda3std6ranges3__45__cpo9iter_moveE
	.align		8
        /*0048*/ 	.dword	_ZN39_INTERNAL_883adfc2_4_k_cu_c753f2b5_34914cute7productE
	.align		8
        /*0050*/ 	.dword	_ZN39_INTERNAL_883adfc2_4_k_cu_c753f2b5_34914cute1_E


//--------------------- .text._ZN7cutlass13device_kernelINS_4gemm6kernel13GemmUniversalIN4cute5tupleIJiiiiEEENS1_10collective13CollectiveMmaINS1_40MainloopSm90TmaGmmaWarpSpecializedSparseILi13ENS5_IJNS4_1CILi1EEENSA_ILi2EEESB_EEENS1_35KernelTmaWarpSpecializedCooperativeEEENS5_IJNSA_ILi128EEENSA_ILi64EEESH_EEENS_6half_tENS5_IJNS4_6LayoutINS5_IJiNS5_IJSC_iEEEiEEENS5_IJlNS5_IJSB_SC_EEElEEEEENSK_INS5_IJNS5_IJNS5_IJNSA_ILi8EEESC_NSA_ILi4EEEEEEiEEENS5_IJNS5_IJNSA_ILi16EEESC_SC_EEEiEEEiEEENS5_IJNS5_IJNS5_IJSH_SU_NSA_ILi1024EEEEEENSA_ILi4096EEEEEENS5_IJNS5_IJSB_NSA_ILi512EEENSA_ILi32EEEEEElEEElEEEEEEEESJ_NS5_IJlSB_lEEENS4_8TiledMMAINS4_8MMA_AtomIJNS4_4SM904GMMA6SPARSE26GMMA_64x64x32_F32F16F16_SSILNS1D_5MajorE0ELS1G_0ELNS1D_7ScaleInE1ELS1H_1ELNS1D_9SparseSelE0EEEEEENSK_INS5_IJSC_SB_SB_EEENS5_IJSB_NSA_ILi0EEES1M_EEEEENS5_IJNS4_10UnderscoreES1P_S1P_EEEEENS4_23SM90_TMA_LOAD_MULTICASTENS4_14ComposedLayoutINS4_7SwizzleILi2ELi4ELi3EEENS4_25smem_sparse_ptr_flag_bitsILi2ELi16EEENSK_INS5_IJNS5_IJSB_SQ_EEENS5_IJSC_S13_EEEEEENS5_IJNS5_IJS1M_SH_EEESN_EEEEEEEvNS4_8identityENS4_13SM90_TMA_LOADENS1T_INS1U_ILi3ELi4ELi3EEENS4_18smem_ptr_flag_bitsILi16EEENSK_INS5_IJSQ_SH_EEENS5_IJSH_SB_EEEEEEEvS25_EENS_8epilogue10collective6detail29Sm90TmaWarpSpecializedAdapterINS2G_15DefaultEpilogueIfNS5_IJSB_llEEES2K_NS2F_6thread17LinearCombinationIfLi1EffLNS2L_9ScaleType4KindE0ELNS_15FloatRoundStyleE2EfEENS1_15EpilogueDefaultEEEEEvvEEEEvNT_6ParamsE --------------------------
	.section	.text._ZN7cutlass13device_kernelINS_4gemm6kernel13GemmUniversalIN4cute5tupleIJiiiiEEENS1_10collective13CollectiveMmaINS1_40MainloopSm90TmaGmmaWarpSpecializedSparseILi13ENS5_IJNS4_1CILi1EEENSA_ILi2EEESB_EEENS1_35KernelTmaWarpSpecializedCooperativeEEENS5_IJNSA_ILi128EEENSA_ILi64EEESH_EEENS_6half_tENS5_IJNS4_6LayoutINS5_IJiNS5_IJSC_iEEEiEEENS5_IJlNS5_IJSB_SC_EEElEEEEENSK_INS5_IJNS5_IJNS5_IJNSA_ILi8EEESC_NSA_ILi4EEEEEEiEEENS5_IJNS5_IJNSA_ILi16EEESC_SC_EEEiEEEiEEENS5_IJNS5_IJNS5_IJSH_SU_NSA_ILi1024EEEEEENSA_ILi4096EEEEEENS5_IJNS5_IJSB_NSA_ILi512EEENSA_ILi32EEEEEElEEElEEEEEEEESJ_NS5_IJlSB_lEEENS4_8TiledMMAINS4_8MMA_AtomIJNS4_4SM904GMMA6SPARSE26GMMA_64x64x32_F32F16F16_SSILNS1D_5MajorE0ELS1G_0ELNS1D_7ScaleInE1ELS1H_1ELNS1D_9SparseSelE0EEEEEENSK_INS5_IJSC_SB_SB_EEENS5_IJSB_NSA_ILi0EEES1M_EEEEENS5_IJNS4_10UnderscoreES1P_S1P_EEEEENS4_23SM90_TMA_LOAD_MULTICASTENS4_14ComposedLayoutINS4_7SwizzleILi2ELi4ELi3EEENS4_25smem_sparse_ptr_flag_bitsILi2ELi16EEENSK_INS5_IJNS5_IJSB_SQ_EEENS5_IJSC_S13_EEEEEENS5_IJNS5_IJS1M_SH_EEESN_EEEEEEEvNS4_8identityENS4_13SM90_TMA_LOADENS1T_INS1U_ILi3ELi4ELi3EEENS4_18smem_ptr_flag_bitsILi16EEENSK_INS5_IJSQ_SH_EEENS5_IJSH_SB_EEEEEEEvS25_EENS_8epilogue10collective6detail29Sm90TmaWarpSpecializedAdapterINS2G_15DefaultEpilogueIfNS5_IJSB_llEEES2K_NS2F_6thread17LinearCombinationIfLi1EffLNS2L_9ScaleType4KindE0ELNS_15FloatRoundStyleE2EfEENS1_15EpilogueDefaultEEEEEvvEEEEvNT_6ParamsE,"ax",@progbits
	.align	128
.text._ZN7cutlass13device_kernelINS_4gemm6kernel13GemmUniversalIN4cute5tupleIJiiiiEEENS1_10collective13CollectiveMmaINS1_40MainloopSm90TmaGmmaWarpSpecializedSparseILi13ENS5_IJNS4_1CILi1EEENSA_ILi2EEESB_EEENS1_35KernelTmaWarpSpecializedCooperativeEEENS5_IJNSA_ILi128EEENSA_ILi64EEESH_EEENS_6half_tENS5_IJNS4_6LayoutINS5_IJiNS5_IJSC_iEEEiEEENS5_IJlNS5_IJSB_SC_EEElEEEEENSK_INS5_IJNS5_IJNS5_IJNSA_ILi8EEESC_NSA_ILi4EEEEEEiEEENS5_IJNS5_IJNSA_ILi16EEESC_SC_EEEiEEEiEEENS5_IJNS5_IJNS5_IJSH_SU_NSA_ILi1024EEEEEENSA_ILi4096EEEEEENS5_IJNS5_IJSB_NSA_ILi512EEENSA_ILi32EEEEEElEEElEEEEEEEESJ_NS5_IJlSB_lEEENS4_8TiledMMAINS4_8MMA_AtomIJNS4_4SM904GMMA6SPARSE26GMMA_64x64x32_F32F16F16_SSILNS1D_5MajorE0ELS1G_0ELNS1D_7ScaleInE1ELS1H_1ELNS1D_9SparseSelE0EEEEEENSK_INS5_IJSC_SB_SB_EEENS5_IJSB_NSA_ILi0EEES1M_EEEEENS5_IJNS4_10UnderscoreES1P_S1P_EEEEENS4_23SM90_TMA_LOAD_MULTICASTENS4_14ComposedLayoutINS4_7SwizzleILi2ELi4ELi3EEENS4_25smem_sparse_ptr_flag_bitsILi2ELi16EEENSK_INS5_IJNS5_IJSB_SQ_EEENS5_IJSC_S13_EEEEEENS5_IJNS5_IJS1M_SH_EEESN_EEEEEEEvNS4_8identityENS4_13SM90_TMA_LOADENS1T_INS1U_ILi3ELi4ELi3EEENS4_18smem_ptr_flag_bitsILi16EEENSK_INS5_IJSQ_SH_EEENS5_IJSH_SB_EEEEEEEvS25_EENS_8epilogue10collective6detail29Sm90TmaWarpSpecializedAdapterINS2G_15DefaultEpilogueIfNS5_IJSB_llEEES2K_NS2F_6thread17LinearCombinationIfLi1EffLNS2L_9ScaleType4KindE0ELNS_15FloatRoundStyleE2EfEENS1_15EpilogueDefaultEEEEEvvEEEEvNT_6ParamsE:
        .type           _ZN7cutlass13device_kernelINS_4gemm6kernel13GemmUniversalIN4cute5tupleIJiiiiEEENS1_10collective13CollectiveMmaINS1_40MainloopSm90TmaGmmaWarpSpecializedSparseILi13ENS5_IJNS4_1CILi1EEENSA_ILi2EEESB_EEENS1_35KernelTmaWarpSpecializedCooperativeEEENS5_IJNSA_ILi128EEENSA_ILi64EEESH_EEENS_6half_tENS5_IJNS4_6LayoutINS5_IJiNS5_IJSC_iEEEiEEENS5_IJlNS5_IJSB_SC_EEElEEEEENSK_INS5_IJNS5_IJNS5_IJNSA_ILi8EEESC_NSA_ILi4EEEEEEiEEENS5_IJNS5_IJNSA_ILi16EEESC_SC_EEEiEEEiEEENS5_IJNS5_IJNS5_IJSH_SU_NSA_ILi1024EEEEEENSA_ILi4096EEEEEENS5_IJNS5_IJSB_NSA_ILi512EEENSA_ILi32EEEEEElEEElEEEEEEEESJ_NS5_IJlSB_lEEENS4_8TiledMMAINS4_8MMA_AtomIJNS4_4SM904GMMA6SPARSE26GMMA_64x64x32_F32F16F16_SSILNS1D_5MajorE0ELS1G_0ELNS1D_7ScaleInE1ELS1H_1ELNS1D_9SparseSelE0EEEEEENSK_INS5_IJSC_SB_SB_EEENS5_IJSB_NSA_ILi0EEES1M_EEEEENS5_IJNS4_10UnderscoreES1P_S1P_EEEEENS4_23SM90_TMA_LOAD_MULTICASTENS4_14ComposedLayoutINS4_7SwizzleILi2ELi4ELi3EEENS4_25smem_sparse_ptr_flag_bitsILi2ELi16EEENSK_INS5_IJNS5_IJSB_SQ_EEENS5_IJSC_S13_EEEEEENS5_IJNS5_IJS1M_SH_EEESN_EEEEEEEvNS4_8identityENS4_13SM90_TMA_LOADENS1T_INS1U_ILi3ELi4ELi3EEENS4_18smem_ptr_flag_bitsILi16EEENSK_INS5_IJSQ_SH_EEENS5_IJSH_SB_EEEEEEEvS25_EENS_8epilogue10collective6detail29Sm90TmaWarpSpecializedAdapterINS2G_15DefaultEpilogueIfNS5_IJSB_llEEES2K_NS2F_6thread17LinearCombinationIfLi1EffLNS2L_9ScaleType4KindE0ELNS_15FloatRoundStyleE2EfEENS1_15EpilogueDefaultEEEEEvvEEEEvNT_6ParamsE,@function
        .size           _ZN7cutlass13device_kernelINS_4gemm6kernel13GemmUniversalIN4cute5tupleIJiiiiEEENS1_10collective13CollectiveMmaINS1_40MainloopSm90TmaGmmaWarpSpecializedSparseILi13ENS5_IJNS4_1CILi1EEENSA_ILi2EEESB_EEENS1_35KernelTmaWarpSpecializedCooperativeEEENS5_IJNSA_ILi128EEENSA_ILi64EEESH_EEENS_6half_tENS5_IJNS4_6LayoutINS5_IJiNS5_IJSC_iEEEiEEENS5_IJlNS5_IJSB_SC_EEElEEEEENSK_INS5_IJNS5_IJNS5_IJNSA_ILi8EEESC_NSA_ILi4EEEEEEiEEENS5_IJNS5_IJNSA_ILi16EEESC_SC_EEEiEEEiEEENS5_IJNS5_IJNS5_IJSH_SU_NSA_ILi1024EEEEEENSA_ILi4096EEEEEENS5_IJNS5_IJSB_NSA_ILi512EEENSA_ILi32EEEEEElEEElEEEEEEEESJ_NS5_IJlSB_lEEENS4_8TiledMMAINS4_8MMA_AtomIJNS4_4SM904GMMA6SPARSE26GMMA_64x64x32_F32F16F16_SSILNS1D_5MajorE0ELS1G_0ELNS1D_7ScaleInE1ELS1H_1ELNS1D_9SparseSelE0EEEEEENSK_INS5_IJSC_SB_SB_EEENS5_IJSB_NSA_ILi0EEES1M_EEEEENS5_IJNS4_10UnderscoreES1P_S1P_EEEEENS4_23SM90_TMA_LOAD_MULTICASTENS4_14ComposedLayoutINS4_7SwizzleILi2ELi4ELi3EEENS4_25smem_sparse_ptr_flag_bitsILi2ELi16EEENSK_INS5_IJNS5_IJSB_SQ_EEENS5_IJSC_S13_EEEEEENS5_IJNS5_IJS1M_SH_EEESN_EEEEEEEvNS4_8identityENS4_13SM90_TMA_LOADENS1T_INS1U_ILi3ELi4ELi3EEENS4_18smem_ptr_flag_bitsILi16EEENSK_INS5_IJSQ_SH_EEENS5_IJSH_SB_EEEEEEEvS25_EENS_8epilogue10collective6detail29Sm90TmaWarpSpecializedAdapterINS2G_15DefaultEpilogueIfNS5_IJSB_llEEES2K_NS2F_6thread17LinearCombinationIfLi1EffLNS2L_9ScaleType4KindE0ELNS_15FloatRoundStyleE2EfEENS1_15EpilogueDefaultEEEEEvvEEEEvNT_6ParamsE,(.L_x_143 - _ZN7cutlass13device_kernelINS_4gemm6kernel13GemmUniversalIN4cute5tupleIJiiiiEEENS1_10collective13CollectiveMmaINS1_40MainloopSm90TmaGmmaWarpSpecializedSparseILi13ENS5_IJNS4_1CILi1EEENSA_ILi2EEESB_EEENS1_35KernelTmaWarpSpecializedCooperativeEEENS5_IJNSA_ILi128EEENSA_ILi64EEESH_EEENS_6half_tENS5_IJNS4_6LayoutINS5_IJiNS5_IJSC_iEEEiEEENS5_IJlNS5_IJSB_SC_EEElEEEEENSK_INS5_IJNS5_IJNS5_IJNSA_ILi8EEESC_NSA_ILi4EEEEEEiEEENS5_IJNS5_IJNSA_ILi16EEESC_SC_EEEiEEEiEEENS5_IJNS5_IJNS5_IJSH_SU_NSA_ILi1024EEEEEENSA_ILi4096EEEEEENS5_IJNS5_IJSB_NSA_ILi512EEENSA_ILi32EEEEEElEEElEEEEEEEESJ_NS5_IJlSB_lEEENS4_8TiledMMAINS4_8MMA_AtomIJNS4_4SM904GMMA6SPARSE26GMMA_64x64x32_F32F16F16_SSILNS1D_5MajorE0ELS1G_0ELNS1D_7ScaleInE1ELS1H_1ELNS1D_9SparseSelE0EEEEEENSK_INS5_IJSC_SB_SB_EEENS5_IJSB_NSA_ILi0EEES1M_EEEEENS5_IJNS4_10UnderscoreES1P_S1P_EEEEENS4_23SM90_TMA_LOAD_MULTICASTENS4_14ComposedLayoutINS4_7SwizzleILi2ELi4ELi3EEENS4_25smem_sparse_ptr_flag_bitsILi2ELi16EEENSK_INS5_IJNS5_IJSB_SQ_EEENS5_IJSC_S13_EEEEEENS5_IJNS5_IJS1M_SH_EEESN_EEEEEEEvNS4_8identityENS4_13SM90_TMA_LOADENS1T_INS1U_ILi3ELi4ELi3EEENS4_18smem_ptr_flag_bitsILi16EEENSK_INS5_IJSQ_SH_EEENS5_IJSH_SB_EEEEEEEvS25_EENS_8epilogue10collective6detail29Sm90TmaWarpSpecializedAdapterINS2G_15DefaultEpilogueIfNS5_IJSB_llEEES2K_NS2F_6thread17LinearCombinationIfLi1EffLNS2L_9ScaleType4KindE0ELNS_15FloatRoundStyleE2EfEENS1_15EpilogueDefaultEEEEEvvEEEEvNT_6ParamsE)
        .other          _ZN7cutlass13device_kernelINS_4gemm6kernel13GemmUniversalIN4cute5tupleIJiiiiEEENS1_10collective13CollectiveMmaINS1_40MainloopSm90TmaGmmaWarpSpecializedSparseILi13ENS5_IJNS4_1CILi1EEENSA_ILi2EEESB_EEENS1_35KernelTmaWarpSpecializedCooperativeEEENS5_IJNSA_ILi128EEENSA_ILi64EEESH_EEENS_6half_tENS5_IJNS4_6LayoutINS5_IJiNS5_IJSC_iEEEiEEENS5_IJlNS5_IJSB_SC_EEElEEEEENSK_INS5_IJNS5_IJNS5_IJNSA_ILi8EEESC_NSA_ILi4EEEEEEiEEENS5_IJNS5_IJNSA_ILi16EEESC_SC_EEEiEEEiEEENS5_IJNS5_IJNS5_IJSH_SU_NSA_ILi1024EEEEEENSA_ILi4096EEEEEENS5_IJNS5_IJSB_NSA_ILi512EEENSA_ILi32EEEEEElEEElEEEEEEEESJ_NS5_IJlSB_lEEENS4_8TiledMMAINS4_8MMA_AtomIJNS4_4SM904GMMA6SPARSE26GMMA_64x64x32_F32F16F16_SSILNS1D_5MajorE0ELS1G_0ELNS1D_7ScaleInE1ELS1H_1ELNS1D_9SparseSelE0EEEEEENSK_INS5_IJSC_SB_SB_EEENS5_IJSB_NSA_ILi0EEES1M_EEEEENS5_IJNS4_10UnderscoreES1P_S1P_EEEEENS4_23SM90_TMA_LOAD_MULTICASTENS4_14ComposedLayoutINS4_7SwizzleILi2ELi4ELi3EEENS4_25smem_sparse_ptr_flag_bitsILi2ELi16EEENSK_INS5_IJNS5_IJSB_SQ_EEENS5_IJSC_S13_EEEEEENS5_IJNS5_IJS1M_SH_EEESN_EEEEEEEvNS4_8identityENS4_13SM90_TMA_LOADENS1T_INS1U_ILi3ELi4ELi3EEENS4_18smem_ptr_flag_bitsILi16EEENSK_INS5_IJSQ_SH_EEENS5_IJSH_SB_EEEEEEEvS25_EENS_8epilogue10collective6detail29Sm90TmaWarpSpecializedAdapterINS2G_15DefaultEpilogueIfNS5_IJSB_llEEES2K_NS2F_6thread17LinearCombinationIfLi1EffLNS2L_9ScaleType4KindE0ELNS_15FloatRoundStyleE2EfEENS1_15EpilogueDefaultEEEEEvvEEEEvNT_6ParamsE,@"STO_CUDA_ENTRY STV_DEFAULT"
_ZN7cutlass13device_kernelINS_4gemm6kernel13GemmUniversalIN4cute5tupleIJiiiiEEENS1_10collective13CollectiveMmaINS1_40MainloopSm90TmaGmmaWarpSpecializedSparseILi13ENS5_IJNS4_1CILi1EEENSA_ILi2EEESB_EEENS1_35KernelTmaWarpSpecializedCooperativeEEENS5_IJNSA_ILi128EEENSA_ILi64EEESH_EEENS_6half_tENS5_IJNS4_6LayoutINS5_IJiNS5_IJSC_iEEEiEEENS5_IJlNS5_IJSB_SC_EEElEEEEENSK_INS5_IJNS5_IJNS5_IJNSA_ILi8EEESC_NSA_ILi4EEEEEEiEEENS5_IJNS5_IJNSA_ILi16EEESC_SC_EEEiEEEiEEENS5_IJNS5_IJNS5_IJSH_SU_NSA_ILi1024EEEEEENSA_ILi4096EEEEEENS5_IJNS5_IJSB_NSA_ILi512EEENSA_ILi32EEEEEElEEElEEEEEEEESJ_NS5_IJlSB_lEEENS4_8TiledMMAINS4_8MMA_AtomIJNS4_4SM904GMMA6SPARSE26GMMA_64x64x32_F32F16F16_SSILNS1D_5MajorE0ELS1G_0ELNS1D_7ScaleInE1ELS1H_1ELNS1D_9SparseSelE0EEEEEENSK_INS5_IJSC_SB_SB_EEENS5_IJSB_NSA_ILi0EEES1M_EEEEENS5_IJNS4_10UnderscoreES1P_S1P_EEEEENS4_23SM90_TMA_LOAD_MULTICASTENS4_14ComposedLayoutINS4_7SwizzleILi2ELi4ELi3EEENS4_25smem_sparse_ptr_flag_bitsILi2ELi16EEENSK_INS5_IJNS5_IJSB_SQ_EEENS5_IJSC_S13_EEEEEENS5_IJNS5_IJS1M_SH_EEESN_EEEEEEEvNS4_8identityENS4_13SM90_TMA_LOADENS1T_INS1U_ILi3ELi4ELi3EEENS4_18smem_ptr_flag_bitsILi16EEENSK_INS5_IJSQ_SH_EEENS5_IJSH_SB_EEEEEEEvS25_EENS_8epilogue10collective6detail29Sm90TmaWarpSpecializedAdapterINS2G_15DefaultEpilogueIfNS5_IJSB_llEEES2K_NS2F_6thread17LinearCombinationIfLi1EffLNS2L_9ScaleType4KindE0ELNS_15FloatRoundStyleE2EfEENS1_15EpilogueDefaultEEEEEvvEEEEvNT_6ParamsE:
[----:B------:R-:W-:Y:S01]  /*0000*/  LDC R1, c[0x0][0x28] ;  /* 0x00000a00ff017b82 */ /* 0x000fe20000000800 */
[----:B------:R-:W0:Y:S01]  /*0010*/  S2R R0, SR_TID.X ;  /* 0x0000000000007919 */ /* 0x000e220000002100 */
[----:B------:R-:W-:Y:S01]  /*0020*/  ELECT P0, URZ, PT ;  /* 0x00000000003f782f */ /* 0x000fe20003800000 */
[----:B------:R-:W-:Y:S01]  /*0030*/  BSSY B0, `(.L_x_0) ;  /* 0x0000012000007945 */ /* 0x000fe20003800000 */
[--C-:B0-----:R-:W-:Y:S02]  /*0040*/  SHF.R.U32.HI R2, RZ, 0x5, R0.reuse ;  /* 0x00000005ff027819 */ /* 0x101fe40000011600 */
[----:B------:R-:W-:-:S03]  /*0050*/  SHF.R.U32.HI R6, RZ, 0x7, R0 ;  /* 0x00000007ff067819 */ /* 0x000fc60000011600 */
[----:B------:R-:W0:Y:S04]  /*0060*/  SHFL.IDX PT, R7, R2, RZ, 0x1f ;  /* 0x00001fff02077589 */ /* 0x000e2800000e0000 */
[----:B------:R1:W2:Y:S01]  /*0070*/  SHFL.IDX PT, R4, R6, RZ, 0x1f ;  /* 0x00001fff06047589 */ /* 0x0002a200000e0000 */
[----:B0-----:R-:W-:-:S13]  /*0080*/  ISETP.NE.OR P0, PT, R7, RZ, !P0 ;  /* 0x000000ff0700720c */ /* 0x001fda0004705670 */
[----:B-12---:R-:W-:Y:S05]  /*0090*/  @P0 BRA `(.L_x_1) ;  /* 0x00000000002c0947 */ /* 0x006fea0003800000 */
[----:B------:R-:W-:Y:S02]  /*00a0*/  ULDC.64 UR4, c[0x0][0x198] ;  /* 0x0000660000047ab9 */ /* 0x000fe40000000a00 */
[----:B------:R-:W-:Y:S02]  /*00b0*/  UIADD3 UR6, UP0, UR4, 0xf0, URZ ;  /* 0x000000f004067890 */ /* 0x000fe4000ff1e03f */
[----:B------:R-:W-:Y:S02]  /*00c0*/  UIADD3 UR8, UP1, UR4, 0x1f0, URZ ;  /* 0x000001f004087890 */ /* 0x000fe4000ff3e03f */
[----:B------:R-:W-:Y:S02]  /*00d0*/  UIADD3 UR4, UP2, UR4, 0x2f0, URZ ;  /* 0x000002f004047890 */ /* 0x000fe4000ff5e03f */
[----:B------:R-:W-:Y:S02]  /*00e0*/  UIADD3.X UR7, URZ, UR5, URZ, UP0, !UPT ;  /* 0x000000053f077290 */ /* 0x000fe400087fe43f */
[----:B------:R-:W-:-:S02]  /*00f0*/  UIADD3.X UR9, URZ, UR5, URZ, UP1, !UPT ;  /* 0x000000053f097290 */ /* 0x000fc40008ffe43f */
[----:B------:R-:W-:-:S05]  /*0100*/  UIADD3.X UR5, URZ, UR5, URZ, UP2, !UPT ;  /* 0x000000053f057290 */ /* 0x000fca00097fe43f */
[----:B------:R0:W-:Y:S02]  /*0110*/  UTMACCTL.PF [UR6] ;  /* 0x00000000060079b9 */ /* 0x0001e40008040000 */
[----:B------:R0:W-:Y:S02]  /*0120*/  UTMACCTL.PF [UR8] ;  /* 0x00000000080079b9 */ /* 0x0001e40008040000 */
[----:B------:R0:W-:Y:S02]  /*0130*/  UTMACCTL.PF [UR4] ;  /* 0x00000000040079b9 */ /* 0x0001e40008040000 */
[----:B0-----:R-:W-:Y:S01]  /*0140*/  NOP ;  /* 0x0000000000007918 */ /* 0x001fe20000000000 */
.L_x_1:
[----:B------:R-:W-:Y:S05]  /*0150*/  BSYNC B0 ;  /* 0x0000000000007941 */ /* 0x000fea0003800000 */
.L_x_0:
[----:B------:R-:W0:Y:S02]  /*0160*/  SHFL.IDX PT, R3, R2, RZ, 0x1f ;  /* 0x00001fff02037589 */ /* 0x000e2400000e0000 */
[----:B0-----:R-:W-:-:S13]  /*0170*/  ISETP.NE.AND P0, PT, R3, RZ, PT ;  /* 0x000000ff0300720c */ /* 0x001fda0003f05270 */
[----:B------:R-:W-:Y:S05]  /*0180*/  @P0 BRA `(.L_x_2) ;  /* 0x0000000000ac0947 */ /* 0x000fea0003800000 */
[----:B------:R-:W-:Y:S01]  /*0190*/  ELECT P0, URZ, PT ;  /* 0x00000000003f782f */ /* 0x000fe20003800000 */
[----:B------:R-:W-:-:S12]  /*01a0*/  BSSY B0, `(.L_x_2) ;  /* 0x0000029000007945 */ /* 0x000fd80003800000 */
[----:B------:R-:W-:Y:S05]  /*01b0*/  @!P0 BRA `(.L_x_3) ;  /* 0x00000000009c8947 */ /* 0x000fea0003800000 */
[----:B------:R-:W0:Y:S01]  /*01c0*/  S2UR UR8, SR_CgaCtaId ;  /* 0x00000000000879c3 */ /* 0x000e220000008800 */
[----:B------:R-:W-:Y:S01]  /*01d0*/  UMOV UR4, 0x400 ;  /* 0x0000040000047882 */ /* 0x000fe20000000000 */
[----:B------:R-:W-:Y:S01]  /*01e0*/  UMOV UR5, 0x1 ;  /* 0x0000000100057882 */ /* 0x000fe20000000000 */
[----:B------:R-:W-:Y:S02]  /*01f0*/  UMOV UR6, 0x4 ;  /* 0x0000000400067882 */ /* 0x000fe40000000000 */
[----:B------:R-:W-:-:S04]  /*0200*/  UIADD3 UR6, -UR6, 0x100000, URZ ;  /* 0x0010000006067890 */ /* 0x000fc8000fffe13f */
[----:B------:R-:W-:Y:S02]  /*0210*/  USHF.L.U32 UR7, UR6, 0xb, URZ ;  /* 0x0000000b06077899 */ /* 0x000fe4000800063f */
[----:B------:R-:W-:Y:S02]  /*0220*/  USHF.L.U32 UR6, UR6, 0x1, URZ ;  /* 0x0000000106067899 */ /* 0x000fe4000800063f */
[----:B0-----:R-:W-:Y:S02]  /*0230*/  ULEA UR8, UR8, UR4, 0x18 ;  /* 0x0000000408087291 */ /* 0x001fe4000f8ec03f */
[----:B------:R-:W-:-:S04]  /*0240*/  UIADD3 UR4, -UR5, 0x100000, URZ ;  /* 0x0010000005047890 */ /* 0x000fc8000fffe13f */
[----:B------:R-:W-:Y:S02]  /*0250*/  USHF.L.U32 UR5, UR4, 0xb, URZ ;  /* 0x0000000b04057899 */ /* 0x000fe4000800063f */
[----:B------:R-:W-:Y:S01]  /*0260*/  USHF.L.U32 UR4, UR4, 0x1, URZ ;  /* 0x0000000104047899 */ /* 0x000fe2000800063f */
[----:B------:R-:W0:Y:S11]  /*0270*/  FENCE.VIEW.ASYNC.S ;  /* 0x00000000000073c6 */ /* 0x000e360000000000 */
[----:B0-----:R0:W1:Y:S01]  /*0280*/  SYNCS.EXCH.64 URZ, [UR8], UR4 ;  /* 0x00000004083f75b2 */ /* 0x0010620008000100 */
[----:B------:R0:W2:Y:S01]  /*0290*/  SYNCS.EXCH.64 URZ, [UR8+0x68], UR6 ;  /* 0x00006806083f75b2 */ /* 0x0000a20008000100 */
[----:B------:R0:W3:Y:S01]  /*02a0*/  SYNCS.EXCH.64 URZ, [UR8+0x8], UR4 ;  /* 0x00000804083f75b2 */ /* 0x0000e20008000100 */
[----:B------:R0:W4:Y:S01]  /*02b0*/  SYNCS.EXCH.64 URZ, [UR8+0x70], UR6 ;  /* 0x00007006083f75b2 */ /* 0x0001220008000100 */
[----:B------:R0:W0:Y:S01]  /*02c0*/  SYNCS.EXCH.64 URZ, [UR8+0x10], UR4 ;  /* 0x00001004083f75b2 */ /* 0x0000220008000100 */
        /* <DEDUP_REMOVED lines=21> */
[----:B-123--:R-:W-:Y:S01]  /*0420*/  NOP ;  /* 0x0000000000007918 */ /* 0x00efe20000000000 */
.L_x_3:
[----:B0-----:R-:W-:Y:S05]  /*0430*/  BSYNC B0 ;  /* 0x0000000000007941 */ /* 0x001fea0003800000 */
.L_x_2:
[----:B------:R-:W0:Y:S01]  /*0440*/  SHFL.IDX PT, R2, R2, RZ, 0x1f ;  /* 0x00001fff02027589 */ /* 0x000e2200000e0000 */
[----:B------:R-:W-:Y:S01]  /*0450*/  SHF.R.S32.HI R5, RZ, 0x1f, R0 ;  /* 0x0000001fff057819 */ /* 0x000fe20000011400 */
[----:B------:R-:W1:Y:S01]  /*0460*/  S2UR UR8, SR_CTAID.X ;  /* 0x00000000000879c3 */ /* 0x000e620000002500 */
[----:B------:R-:W-:Y:S01]  /*0470*/  ELECT P0, URZ, PT ;  /* 0x00000000003f782f */ /* 0x000fe20003800000 */
[----:B------:R-:W2:Y:S01]  /*0480*/  S2R R8, SR_CTAID.Y ;  /* 0x0000000000087919 */ /* 0x000ea20000002600 */
[----:B------:R-:W-:Y:S01]  /*0490*/  LEA.HI R5, R5, R0, RZ, 0x7 ;  /* 0x0000000005057211 */ /* 0x000fe200078f38ff */
[----:B------:R-:W-:Y:S01]  /*04a0*/  ULDC UR4, c[0x0][0x154] ;  /* 0x0000550000047ab9 */ /* 0x000fe20000000800 */
[----:B------:R-:W-:Y:S01]  /*04b0*/  VIADD R16, R4, 0xffffffff ;  /* 0xffffffff04107836 */ /* 0x000fe20000000000 */
[----:B------:R-:W-:Y:S01]  /*04c0*/  NOP ;  /* 0x0000000000007918 */ /* 0x000fe20000000000 */
[----:B------:R-:W-:Y:S01]  /*04d0*/  LOP3.LUT R5, R5, 0xffffff80, RZ, 0xc0, !PT ;  /* 0xffffff8005057812 */ /* 0x000fe200078ec0ff */
[----:B------:R-:W3:Y:S01]  /*04e0*/  LDC R15, c[0x0][0x140] ;  /* 0x00005000ff0f7b82 */ /* 0x000ee20000000800 */
[----:B------:R-:W-:Y:S01]  /*04f0*/  NOP ;  /* 0x0000000000007918 */ /* 0x000fe20000000000 */
[----:B------:R-:W-:-:S02]  /*0500*/  ISETP.GE.U32.AND P5, PT, R16, 0x2, PT ;  /* 0x000000021000780c */ /* 0x000fc40003fa6070 */
[----:B------:R-:W-:-:S05]  /*0510*/  IMAD.IADD R5, R0, 0x1, -R5 ;  /* 0x0000000100057824 */ /* 0x000fca00078e0a05 */
[----:B------:R-:W-:Y:S02]  /*0520*/  SHF.R.S32.HI R10, RZ, 0x1f, R5 ;  /* 0x0000001fff0a7819 */ /* 0x000fe40000011405 */
[----:B------:R-:W-:Y:S02]  /*0530*/  LOP3.LUT P2, RZ, R5, 0x7, RZ, 0xc0, !PT ;  /* 0x0000000705ff7812 */ /* 0x000fe4000784c0ff */
[----:B------:R-:W-:Y:S02]  /*0540*/  LEA.HI R10, R10, R5, RZ, 0x3 ;  /* 0x000000050a0a7211 */ /* 0x000fe400078f18ff */
[----:B0-----:R-:W-:Y:S02]  /*0550*/  ISETP.NE.OR P0, PT, R2, RZ, !P0 ;  /* 0x000000ff0200720c */ /* 0x001fe40004705670 */
[--C-:B------:R-:W-:Y:S02]  /*0560*/  SHF.R.S32.HI R2, RZ, 0x3, R10.reuse ;  /* 0x00000003ff027819 */ /* 0x100fe4000001140a */
[----:B------:R-:W-:-:S02]  /*0570*/  SHF.R.S32.HI R11, RZ, 0x1f, R10 ;  /* 0x0000001fff0b7819 */ /* 0x000fc4000001140a */
[----:B------:R-:W-:Y:S02]  /*0580*/  SHF.R.S32.HI R10, RZ, 0x1f, R3 ;  /* 0x0000001fff0a7819 */ /* 0x000fe40000011403 */
[----:B------:R-:W-:Y:S02]  /*0590*/  LEA.HI R11, R11, R2, RZ, 0x2 ;  /* 0x000000020b0b7211 */ /* 0x000fe400078f10ff */
[----:B------:R-:W-:Y:S02]  /*05a0*/  LEA.HI R10, R10, R3, RZ, 0x2 ;  /* 0x000000030a0a7211 */ /* 0x000fe400078f10ff */
[----:B--2---:R-:W-:Y:S01]  /*05b0*/  I2FP.F32.U32 R13, R8 ;  /* 0x00000008000d7245 */ /* 0x004fe20000201000 */
[----:B------:R-:W-:Y:S01]  /*05c0*/  VOTEU.ALL UP0, P0 ;  /* 0x00000000003f7886 */ /* 0x000fe20000000000 */
[----:B------:R-:W-:Y:S01]  /*05d0*/  LOP3.LUT R12, R10, 0x3ffffffc, RZ, 0xc0, !PT ;  /* 0x3ffffffc0a0c7812 */ /* 0x000fe200078ec0ff */
[----:B------:R-:W-:Y:S01]  /*05e0*/  VOTEU.ALL UP1, P0 ;  /* 0x00000000003f7886 */ /* 0x000fe20000020000 */
[----:B------:R-:W-:Y:S01]  /*05f0*/  LOP3.LUT R11, R11, 0xfffffffc, RZ, 0xc0, !PT ;  /* 0xfffffffc0b0b7812 */ /* 0x000fe200078ec0ff */
[----:B------:R-:W-:Y:S01]  /*0600*/  FMUL R14, R13, UR4 ;  /* 0x000000040d0e7c20 */ /* 0x000fe20008400000 */
[----:B------:R-:W0:Y:S01]  /*0610*/  @!UP0 S2UR UR7, SR_CgaCtaId ;  /* 0x00000000000789c3 */ /* 0x000e220000008800 */
[----:B------:R-:W-:Y:S01]  /*0620*/  IMAD.IADD R3, R3, 0x1, -R12 ;  /* 0x0000000103037824 */ /* 0x000fe200078e0a0c */
[----:B-1----:R-:W-:Y:S01]  /*0630*/  I2FP.F32.U32 R12, UR8 ;  /* 0x00000008000c7c45 */ /* 0x002fe20008201000 */
[----:B------:R-:W-:Y:S01]  /*0640*/  IMAD.IADD R10, R2, 0x1, -R11 ;  /* 0x00000001020a7824 */ /* 0x000fe200078e0a0b */
[----:B------:R-:W-:Y:S01]  /*0650*/  ULDC UR4, c[0x0][0x150] ;  /* 0x0000540000047ab9 */ /* 0x000fe20000000800 */
[----:B------:R-:W-:Y:S01]  /*0660*/  SHF.R.S32.HI R2, RZ, 0x1f, R7 ;  /* 0x0000001fff027819 */ /* 0x000fe20000011407 */
[----:B------:R-:W1:Y:S01]  /*0670*/  F2I.U32.TRUNC.NTZ R14, R14 ;  /* 0x0000000e000e7305 */ /* 0x000e62000020f000 */
[----:B------:R-:W-:Y:S01]  /*0680*/  FMUL R12, R12, UR4 ;  /* 0x000000040c0c7c20 */ /* 0x000fe20008400000 */
[----:B------:R-:W2:Y:S01]  /*0690*/  LDC R11, c[0x0][0x148] ;  /* 0x00005200ff0b7b82 */ /* 0x000ea20000000800 */
[----:B------:R-:W-:Y:S01]  /*06a0*/  LEA.HI R2, R2, R7, RZ, 0x2 ;  /* 0x0000000702027211 */ /* 0x000fe200078f10ff */
[----:B------:R-:W-:Y:S01]  /*06b0*/  IMAD R3, R3, 0x4, R10 ;  /* 0x0000000403037824 */ /* 0x000fe200078e020a */
[----:B------:R-:W-:Y:S01]  /*06c0*/  UMOV UR4, 0x20 ;  /* 0x0000002000047882 */ /* 0x000fe20000000000 */
[----:B------:R-:W-:Y:S01]  /*06d0*/  @!UP0 UMOV UR6, 0x400 ;  /* 0x0000040000068882 */ /* 0x000fe20000000000 */
[----:B------:R-:W-:Y:S01]  /*06e0*/  LOP3.LUT R2, R2, 0xfffffffc, RZ, 0xc0, !PT ;  /* 0xfffffffc02027812 */ /* 0x000fe200078ec0ff */
[----:B------:R-:W5:Y:S01]  /*06f0*/  F2I.U32.TRUNC.NTZ R12, R12 ;  /* 0x0000000c000c7305 */ /* 0x000f62000020f000 */
[----:B------:R-:W-:Y:S01]  /*0700*/  IMAD.SHL.U32 R10, R3, 0x4, RZ ;  /* 0x00000004030a7824 */ /* 0x000fe200078e00ff */
[----:B------:R-:W4:Y:S01]  /*0710*/  LDC R13, c[0x0][0x144] ;  /* 0x00005100ff0d7b82 */ /* 0x000f220000000800 */
[----:B------:R-:W-:-:S04]  /*0720*/  @!UP0 UIADD3 UR4, -UR4, 0x100000, URZ ;  /* 0x0010000004048890 */ /* 0x000fc8000fffe13f */
[----:B------:R-:W-:Y:S02]  /*0730*/  @!UP0 USHF.L.U32 UR5, UR4, 0xb, URZ ;  /* 0x0000000b04058899 */ /* 0x000fe4000800063f */
[----:B------:R-:W-:Y:S01]  /*0740*/  @!UP0 USHF.L.U32 UR4, UR4, 0x1, URZ ;  /* 0x0000000104048899 */ /* 0x000fe2000800063f */
[----:B------:R-:W-:Y:S01]  /*0750*/  IMAD.IADD R7, R7, 0x1, -R2 ;  /* 0x0000000107077824 */ /* 0x000fe200078e0a02 */
[----:B---3--:R-:W-:Y:S01]  /*0760*/  ISETP.EQ.U32.AND P4, PT, R15, 0x1, PT ;  /* 0x000000010f00780c */ /* 0x008fe20003f82070 */
[----:B-1----:R-:W-:Y:S01]  /*0770*/  IMAD.MOV R20, RZ, RZ, -R14 ;  /* 0x000000ffff147224 */ /* 0x002fe200078e0a0e */
[----:B------:R-:W-:Y:S01]  /*0780*/  LOP3.LUT R3, R3, 0xc, R10, 0x78, !PT ;  /* 0x0000000c03037812 */ /* 0x000fe200078e780a */
[----:B0-----:R-:W-:Y:S01]  /*0790*/  @!UP0 ULEA UR6, UR7, UR6, 0x18 ;  /* 0x0000000607068291 */ /* 0x001fe2000f8ec03f */
[----:B------:R-:W-:Y:S01]  /*07a0*/  ISETP.NE.AND P1, PT, R7, 0x3, PT ;  /* 0x000000030700780c */ /* 0x000fe20003f25270 */
[----:B------:R-:W-:Y:S01]  /*07b0*/  VOTEU.ALL UP0, P0 ;  /* 0x00000000003f7886 */ /* 0x000fe20000000000 */
[----:B------:R-:W-:Y:S01]  /*07c0*/  ISETP.LT.U32.AND P0, PT, R3, 0x2, !P2 ;  /* 0x000000020300780c */ /* 0x000fe20005701070 */
[----:B-----5:R-:W-:Y:S01]  /*07d0*/  IMAD.MOV R12, RZ, RZ, -R12 ;  /* 0x000000ffff0c7224 */ /* 0x020fe200078e0a0c */
[----:B------:R-:W-:Y:S01]  /*07e0*/  ISETP.EQ.OR P1, PT, R7, RZ, !P1 ;  /* 0x000000ff0700720c */ /* 0x000fe20004f22670 */
[----:B--2---:R-:W-:Y:S01]  /*07f0*/  IMAD R2, R11, R20, R8 ;  /* 0x000000140b027224 */ /* 0x004fe200078e0208 */
[----:B------:R-:W-:-:S02]  /*0800*/  ISETP.NE.AND P2, PT, R4, RZ, PT ;  /* 0x000000ff0400720c */ /* 0x000fc40003f45270 */
[----:B------:R-:W-:Y:S01]  /*0810*/  ISETP.EQ.AND P1, PT, R4, RZ, P1 ;  /* 0x000000ff0400720c */ /* 0x000fe20000f22270 */
[----:B------:R-:W0:Y:S02]  /*0820*/  FENCE.VIEW.ASYNC.S ;  /* 0x00000000000073c6 */ /* 0x000e240000000000 */
[----:B0-----:R0:W1:Y:S01]  /*0830*/  @!UP0 SYNCS.EXCH.64 URZ, [UR6+0xe0], UR4 ;  /* 0x0000e004063f85b2 */ /* 0x0010620008000100 */
[----:B------:R-:W-:Y:S02]  /*0840*/  ISETP.NE.AND P3, PT, R2, R3, PT ;  /* 0x000000030200720c */ /* 0x000fe40003f65270 */
[----:B------:R-:W-:Y:S01]  /*0850*/  SEL R2, RZ, 0x1, !P1 ;  /* 0x00000001ff027807 */ /* 0x000fe20004800000 */
[----:B----4-:R-:W-:-:S03]  /*0860*/  IMAD R10, R13, R12, UR8 ;  /* 0x000000080d0a7e24 */ /* 0x010fc6000f8e020c */
[----:B------:R-:W-:Y:S02]  /*0870*/  SEL R2, R2, 0x2, P5 ;  /* 0x0000000202027807 */ /* 0x000fe40002800000 */
[----:B------:R-:W-:-:S04]  /*0880*/  ISETP.EQ.OR P3, PT, R10, RZ, !P3 ;  /* 0x000000ff0a00720c */ /* 0x000fc80005f62670 */
[----:B------:R-:W-:Y:S01]  /*0890*/  PLOP3.LUT P0, PT, P0, P3, PT, 0x80, 0x0 ;  /* 0x000000000000781c */ /* 0x000fe20000707070 */
[----:B------:R0:W2:Y:S01]  /*08a0*/  @!UP1 SYNCS.EXCH.64 URZ, [UR6+0xe8], UR4 ;  /* 0x0000e804063f95b2 */ /* 0x0000a20008000100 */
[----:B------:R-:W-:Y:S01]  /*08b0*/  NOP ;  /* 0x0000000000007918 */ /* 0x000fe20000000000 */
[----:B------:R-:W-:Y:S10]  /*08c0*/  @!P4 BRA `(.L_x_4) ;  /* 0x000000000008c947 */ /* 0x000ff40003800000 */
[----:B-12---:R-:W-:Y:S01]  /*08d0*/  UCGABAR_ARV ;  /* 0x00000000000079c7 */ /* 0x006fe20008000000 */
[----:B------:R-:W-:Y:S05]  /*08e0*/  BRA `(.L_x_5) ;  /* 0x0000000000047947 */ /* 0x000fea0003800000 */
.L_x_4:
[----:B-12---:R-:W-:Y:S01]  /*08f0*/  NOP ;  /* 0x0000000000007918 */ /* 0x006fe20000000000 */
.L_x_5:
[----:B------:R-:W1:Y:S01]  /*0900*/  LDC R4, c[0x0][0x75c] ;  /* 0x0001d700ff047b82 */ /* 0x000e620000000800 */
[----:B------:R-:W-:Y:S01]  /*0910*/  IMAD.MOV.U32 R5, RZ, RZ, RZ ;  /* 0x000000ffff057224 */ /* 0x000fe200078e00ff */
[----:B-1----:R-:W-:Y:S01]  /*0920*/  ISETP.NE.AND P3, PT, R4, 0x1, PT ;  /* 0x000000010400780c */ /* 0x002fe20003f65270 */
[----:B------:R-:W-:-:S12]  /*0930*/  IMAD.U32 R4, RZ, RZ, UR8 ;  /* 0x00000008ff047e24 */ /* 0x000fd8000f8e00ff */
[----:B------:R-:W1:Y:S01]  /*0940*/  @P3 LDC R15, c[0x0][0x10] ;  /* 0x00000400ff0f3b82 */ /* 0x000e620000000800 */
[----:B------:R-:W-:Y:S02]  /*0950*/  @P3 IMAD.MOV.U32 R9, RZ, RZ, RZ ;  /* 0x000000ffff093224 */ /* 0x000fe400078e00ff */
[----:B------:R-:W-:-:S05]  /*0960*/  @P3 IMAD.MOV.U32 R17, RZ, RZ, RZ ;  /* 0x000000ffff113224 */ /* 0x000fca00078e00ff */
[----:B------:R-:W2:Y:S01]  /*0970*/  @!P3 LDC R13, c[0x0][0xc] ;  /* 0x00000300ff0dbb82 */ /* 0x000ea20000000800 */
[----:B-1----:R-:W-:-:S04]  /*0980*/  @P3 IMAD.WIDE.U32 R14, R15, UR8, R8 ;  /* 0x000000080f0e3c25 */ /* 0x002fc8000f8e0008 */
[----:B--2---:R-:W-:-:S04]  /*0990*/  @!P3 IMAD.WIDE.U32 R12, R8, R13, R4 ;  /* 0x0000000d080cb225 */ /* 0x004fc800078e0004 */
[----:B------:R-:W-:Y:S02]  /*09a0*/  @P3 IMAD.MOV.U32 R4, RZ, RZ, R14 ;  /* 0x000000ffff043224 */ /* 0x000fe400078e000e */
[----:B------:R-:W-:Y:S02]  /*09b0*/  @P3 IMAD.IADD R5, R15, 0x1, R17 ;  /* 0x000000010f053824 */ /* 0x000fe400078e0211 */
[----:B------:R-:W-:Y:S02]  /*09c0*/  @!P3 IMAD.MOV.U32 R4, RZ, RZ, R12 ;  /* 0x000000ffff04b224 */ /* 0x000fe400078e000c */
[----:B------:R-:W-:Y:S01]  /*09d0*/  @!P3 IMAD.MOV.U32 R5, RZ, RZ, R13 ;  /* 0x000000ffff05b224 */ /* 0x000fe200078e000d */
[----:B------:R-:W-:Y:S06]  /*09e0*/  @!P4 BRA `(.L_x_6) ;  /* 0x00000000000cc947 */ /* 0x000fec0003800000 */
[----:B------:R-:W-:Y:S01]  /*09f0*/  UCGABAR_WAIT ;  /* 0x0000000000007dc7 */ /* 0x000fe20008000000 */
[----:B------:R-:W-:Y:S01]  /*0a00*/  CCTL.IVALL ;  /* 0x00000000ff00798f */ /* 0x000fe20002000000 */
[----:B------:R-:W-:Y:S05]  /*0a10*/  BRA `(.L_x_7) ;  /* 0x0000000000047947 */ /* 0x000fea0003800000 */
.L_x_6:
[----:B------:R-:W-:Y:S06]  /*0a20*/  BAR.SYNC.DEFER_BLOCKING 0x0 ;  /* 0x0000000000007b1d */ /* 0x000fec0000010000 */
.L_x_7:
[----:B------:R-:W-:Y:S05]  /*0a30*/  @!P2 BRA `(.L_x_8) ;  /* 0x0000003c00aca947 */ /* 0x000fea0003800000 */
[----:B------:R-:W-:-:S13]  /*0a40*/  ISETP.GT.U32.AND P1, PT, R16, 0x1, PT ;  /* 0x000000011000780c */ /* 0x000fda0003f24070 */
[----:B0-----:R-:W-:Y:S05]  /*0a50*/  @P1 EXIT ;  /* 0x000000000000194d */ /* 0x001fea0003800000 */
[----:B------:R-:W-:Y:S01]  /*0a60*/  ULDC.64 UR4, c[0x0][0x750] ;  /* 0x0001d40000047ab9 */ /* 0x000fe20000000a00 */
[----:B------:R-:W-:Y:S01]  /*0a70*/  PRMT R13, RZ, 0x7610, R13 ;  /* 0x00007610ff0d7816 */ /* 0x000fe2000000000d */
[----:B------:R-:W-:Y:S01]  /*0a80*/  IMAD.MOV.U32 R14, RZ, RZ, -0x1 ;  /* 0xffffffffff0e7424 */ /* 0x000fe200078e00ff */
[----:B------:R-:W-:Y:S01]  /*0a90*/  ISETP.GE.U32.AND P1, PT, R4, UR4, PT ;  /* 0x0000000404007c0c */ /* 0x000fe2000bf26070 */
[----:B------:R-:W-:Y:S02]  /*0aa0*/  IMAD.MOV.U32 R18, RZ, RZ, -0x1 ;  /* 0xffffffffff127424 */ /* 0x000fe400078e00ff */
[----:B------:R-:W-:Y:S01]  /*0ab0*/  IMAD.MOV.U32 R12, RZ, RZ, -0x1 ;  /* 0xffffffffff0c7424 */ /* 0x000fe200078e00ff */
[----:B------:R-:W-:-:S13]  /*0ac0*/  ISETP.GE.U32.AND.EX P1, PT, R5, UR5, PT, P1 ;  /* 0x0000000505007c0c */ /* 0x000fda000bf26110 */
[----:B------:R-:W-:Y:S05]  /*0ad0*/  @P1 BRA `(.L_x_9) ;  /* 0x0000000400281947 */ /* 0x000fea0003800000 */
[----:B------:R-:W0:Y:S01]  /*0ae0*/  LDC.64 R22, c[0x0][0x728] ;  /* 0x0001ca00ff167b82 */ /* 0x000e220000000a00 */
[----:B------:R-:W-:Y:S02]  /*0af0*/  IMAD.MOV.U32 R12, RZ, RZ, R4 ;  /* 0x000000ffff0c7224 */ /* 0x000fe400078e0004 */
[----:B------:R-:W-:-:S05]  /*0b00*/  IMAD.MOV.U32 R13, RZ, RZ, R5 ;  /* 0x000000ffff0d7224 */ /* 0x000fca00078e0005 */
[----:B------:R-:W1:Y:S08]  /*0b10*/  LDC R18, c[0x0][0x730] ;  /* 0x0001cc00ff127b82 */ /* 0x000e700000000800 */
[----:B------:R-:W2:Y:S01]  /*0b20*/  LDC.64 R24, c[0x0][0x720] ;  /* 0x0001c800ff187b82 */ /* 0x000ea20000000a00 */
[----:B0-----:R-:W-:-:S04]  /*0b30*/  ISETP.NE.U32.AND P1, PT, R22, RZ, PT ;  /* 0x000000ff1600720c */ /* 0x001fc80003f25070 */
[----:B------:R-:W-:-:S13]  /*0b40*/  ISETP.NE.AND.EX P1, PT, R23, RZ, PT, P1 ;  /* 0x000000ff1700720c */ /* 0x000fda0003f25310 */
[----:B-12---:R-:W-:Y:S05]  /*0b50*/  @!P1 BRA `(.L_x_10) ;  /* 0x0000000000289947 */ /* 0x006fea0003800000 */
[----:B------:R-:W0:Y:S02]  /*0b60*/  LDC R7, c[0x0][0x734] ;  /* 0x0001cd00ff077b82 */ /* 0x000e240000000800 */
[----:B0-----:R-:W-:-:S05]  /*0b70*/  IADD3 R7, P1, R4, R7, RZ ;  /* 0x0000000704077210 */ /* 0x001fca0007f3e0ff */
[----:B------:R-:W-:-:S04]  /*0b80*/  IMAD.X R19, RZ, RZ, R5, P1 ;  /* 0x000000ffff137224 */ /* 0x000fc800008e0605 */
[----:B------:R-:W-:-:S04]  /*0b90*/  IMAD.WIDE.U32 R12, R19, R22, RZ ;  /* 0x00000016130c7225 */ /* 0x000fc800078e00ff */
[----:B------:R-:W-:-:S04]  /*0ba0*/  IMAD.WIDE.U32 R14, P1, R7, R23, R12 ;  /* 0x00000017070e7225 */ /* 0x000fc8000782000c */
[----:B------:R-:W-:-:S04]  /*0bb0*/  IMAD.WIDE.U32 R12, R7, R22, RZ ;  /* 0x00000016070c7225 */ /* 0x000fc800078e00ff */
[----:B------:R-:W-:Y:S01]  /*0bc0*/  IMAD.X R17, RZ, RZ, RZ, P1 ;  /* 0x000000ffff117224 */ /* 0x000fe200008e06ff */
[----:B------:R-:W-:Y:S01]  /*0bd0*/  IADD3 RZ, P1, R13, R14, RZ ;  /* 0x0000000e0dff7210 */ /* 0x000fe20007f3e0ff */
[----:B------:R-:W-:-:S04]  /*0be0*/  IMAD.MOV.U32 R16, RZ, RZ, R15 ;  /* 0x000000ffff107224 */ /* 0x000fc800078e000f */
[----:B------:R-:W-:-:S08]  /*0bf0*/  IMAD.WIDE.U32.X R12, R19, R23, R16, P1 ;  /* 0x00000017130c7225 */ /* 0x000fd000008e0410 */
.L_x_10:
[----:B------:R-:W0:Y:S01]  /*0c00*/  LDC.64 R28, c[0x0][0x740] ;  /* 0x0001d000ff1c7b82 */ /* 0x000e220000000a00 */
[--C-:B------:R-:W-:Y:S01]  /*0c10*/  SHF.R.U64 R27, R12, R18, R13.reuse ;  /* 0x000000120c1b7219 */ /* 0x100fe2000000120d */
[----:B------:R-:W-:Y:S01]  /*0c20*/  IMAD R31, R11, R20, R8 ;  /* 0x000000140b1f7224 */ /* 0x000fe200078e0208 */
[----:B------:R-:W-:Y:S01]  /*0c30*/  SHF.R.U32.HI R7, RZ, R18, R13 ;  /* 0x00000012ff077219 */ /* 0x000fe2000001160d */
[----:B------:R-:W-:Y:S01]  /*0c40*/  IMAD.MOV.U32 R23, RZ, RZ, 0x1 ;  /* 0x00000001ff177424 */ /* 0x000fe200078e00ff */
[----:B------:R-:W-:-:S03]  /*0c50*/  IADD3 R9, P1, RZ, -R27, RZ ;  /* 0x8000001bff097210 */ /* 0x000fc60007f3e0ff */
[----:B------:R-:W1:Y:S02]  /*0c60*/  LDC R22, c[0x0][0x718] ;  /* 0x0001c600ff167b82 */ /* 0x000e640000000800 */
[----:B------:R-:W-:Y:S02]  /*0c70*/  IMAD.X R7, RZ, RZ, ~R7, P1 ;  /* 0x000000ffff077224 */ /* 0x000fe400008e0e07 */
[----:B------:R-:W-:-:S04]  /*0c80*/  IMAD.WIDE.U32 R12, R9, R24, R4 ;  /* 0x00000018090c7225 */ /* 0x000fc800078e0004 */
[----:B------:R-:W2:Y:S01]  /*0c90*/  LDC R18, c[0x0][0x708] ;  /* 0x0001c200ff127b82 */ /* 0x000ea20000000800 */
[----:B------:R-:W-:Y:S02]  /*0ca0*/  IMAD R14, R7, R24, RZ ;  /* 0x00000018070e7224 */ /* 0x000fe400078e02ff */
[----:B------:R-:W-:Y:S02]  /*0cb0*/  IMAD.MOV.U32 R7, RZ, RZ, -0x1 ;  /* 0xffffffffff077424 */ /* 0x000fe400078e00ff */
[----:B------:R-:W-:-:S03]  /*0cc0*/  IMAD R9, R9, R25, R14 ;  /* 0x0000001909097224 */ /* 0x000fc600078e020e */
[----:B------:R-:W3:Y:S01]  /*0cd0*/  LDC R26, c[0x0][0x758] ;  /* 0x0001d600ff1a7b82 */ /* 0x000ee20000000800 */
[----:B------:R-:W-:Y:S01]  /*0ce0*/  IMAD.IADD R9, R13, 0x1, R9 ;  /* 0x000000010d097824 */ /* 0x000fe200078e0209 */
[----:B0-----:R-:W-:-:S04]  /*0cf0*/  ISETP.NE.U32.AND P1, PT, R28, RZ, PT ;  /* 0x000000ff1c00720c */ /* 0x001fc80003f25070 */
[----:B------:R-:W-:Y:S02]  /*0d00*/  ISETP.NE.AND.EX P1, PT, R29, RZ, PT, P1 ;  /* 0x000000ff1d00720c */ /* 0x000fe40003f25310 */
[----:B------:R-:W0:Y:S01]  /*0d10*/  LDC R24, c[0x0][0x700] ;  /* 0x0001c000ff187b82 */ /* 0x000e220000000800 */
[-CC-:B-1----:R-:W-:Y:S02]  /*0d20*/  SHF.R.U64 R16, R12, R22.reuse, R9.reuse ;  /* 0x000000160c107219 */ /* 0x182fe40000001209 */
[----:B------:R-:W-:-:S05]  /*0d30*/  SHF.R.U32.HI R9, RZ, R22, R9 ;  /* 0x00000016ff097219 */ /* 0x000fca0000011609 */
[----:B------:R-:W1:Y:S01]  /*0d40*/  LDC R19, c[0x0][0x748] ;  /* 0x0001d200ff137b82 */ /* 0x000e620000000800 */
[-CC-:B--2---:R-:W-:Y:S02]  /*0d50*/  SHF.R.U64 R22, R16, R18.reuse, R9.reuse ;  /* 0x0000001210167219 */ /* 0x184fe40000001209 */
[----:B------:R-:W-:-:S05]  /*0d60*/  SHF.R.U32.HI R9, RZ, R18, R9 ;  /* 0x00000012ff097219 */ /* 0x000fca0000011609 */
[----:B------:R-:W2:Y:S01]  /*0d70*/  LDC R21, c[0x0][0x738] ;  /* 0x0001ce00ff157b82 */ /* 0x000ea20000000800 */
[-CC-:B---3--:R-:W-:Y:S02]  /*0d80*/  SHF.R.U64 R18, R22, R26.reuse, R9.reuse ;  /* 0x0000001a16127219 */ /* 0x188fe40000001209 */
[-C--:B------:R-:W-:Y:S02]  /*0d90*/  SHF.L.U32 R7, R7, R26.reuse, RZ ;  /* 0x0000001a07077219 */ /* 0x080fe400000006ff */
[----:B------:R-:W-:Y:S01]  /*0da0*/  SHF.R.U32.HI R9, RZ, R26, R9 ;  /* 0x0000001aff097219 */ /* 0x000fe20000011609 */
[----:B------:R-:W-:Y:S01]  /*0db0*/  IMAD.MOV.U32 R8, RZ, RZ, R18 ;  /* 0x000000ffff087224 */ /* 0x000fe200078e0012 */
[----:B------:R-:W-:Y:S01]  /*0dc0*/  LOP3.LUT R11, RZ, R7, RZ, 0x33, !PT ;  /* 0x00000007ff0b7212 */ /* 0x000fe200078e33ff */
[----:B------:R-:W3:Y:S01]  /*0dd0*/  LDC R25, c[0x0][0x710] ;  /* 0x0001c400ff197b82 */ /* 0x000ee20000000800 */
[----:B------:R-:W-:Y:S05]  /*0de0*/  @!P1 BRA `(.L_x_11) ;  /* 0x0000000000289947 */ /* 0x000fea0003800000 */
[----:B------:R-:W4:Y:S02]  /*0df0*/  LDC R7, c[0x0][0x74c] ;  /* 0x0001d300ff077b82 */ /* 0x000f240000000800 */
[----:B----4-:R-:W-:-:S05]  /*0e00*/  IADD3 R7, P1, R18, R7, RZ ;  /* 0x0000000712077210 */ /* 0x010fca0007f3e0ff */
        /* <DEDUP_REMOVED lines=8> */
.L_x_11:
[----:B-1----:R-:W-:Y:S01]  /*0e90*/  SHF.R.U64 R9, R8, R19, R9 ;  /* 0x0000001308097219 */ /* 0x002fe20000001209 */
[----:B------:R-:W-:Y:S01]  /*0ea0*/  IMAD.MOV.U32 R13, RZ, RZ, 0x1 ;  /* 0x00000001ff0d7424 */ /* 0x000fe200078e00ff */
[----:B------:R-:W-:Y:S01]  /*0eb0*/  LOP3.LUT R8, R22, R11, RZ, 0xc0, !PT ;  /* 0x0000000b16087212 */ /* 0x000fe200078ec0ff */
[----:B0-----:R-:W-:Y:S01]  /*0ec0*/  VIADD R11, R24, 0xffffffff ;  /* 0xffffffff180b7836 */ /* 0x001fe20000000000 */
[----:B------:R-:W-:Y:S01]  /*0ed0*/  SHF.L.U32 R7, R23, R26, RZ ;  /* 0x0000001a17077219 */ /* 0x000fe200000006ff */
[----:B------:R-:W-:Y:S01]  /*0ee0*/  IMAD.MOV R12, RZ, RZ, -R9 ;  /* 0x000000ffff0c7224 */ /* 0x000fe200078e0a09 */
[----:B------:R-:W-:Y:S02]  /*0ef0*/  SEL R10, R10, R31, !P3 ;  /* 0x0000001f0a0a7207 */ /* 0x000fe40005800000 */
[----:B------:R-:W-:Y:S01]  /*0f00*/  LOP3.LUT R11, R16, R11, RZ, 0xc0, !PT ;  /* 0x0000000b100b7212 */ /* 0x000fe200078ec0ff */
[----:B------:R-:W-:Y:S02]  /*0f10*/  IMAD R9, R7, R9, R8 ;  /* 0x0000000907097224 */ /* 0x000fe400078e0208 */
[----:B--2---:R-:W-:-:S02]  /*0f20*/  IMAD R7, R12, R21, R18 ;  /* 0x000000150c077224 */ /* 0x004fc400078e0212 */
[----:B---3--:R-:W-:Y:S02]  /*0f30*/  IMAD R10, R9, R25, R10 ;  /* 0x00000019090a7224 */ /* 0x008fe400078e020a */
[----:B------:R-:W-:Y:S02]  /*0f40*/  IMAD R7, R7, R24, R11 ;  /* 0x0000001807077224 */ /* 0x000fe400078e020b */
[----:B------:R-:W-:-:S03]  /*0f50*/  IMAD.MOV.U32 R12, RZ, RZ, R27 ;  /* 0x000000ffff0c7224 */ /* 0x000fc600078e001b */
[----:B------:R-:W-:Y:S02]  /*0f60*/  SEL R18, R7, R10, !P3 ;  /* 0x0000000a07127207 */ /* 0x000fe40005800000 */
[----:B------:R-:W-:-:S07]  /*0f70*/  SEL R14, R10, R7, !P3 ;  /* 0x000000070a0e7207 */ /* 0x000fce0005800000 */
.L_x_9:
[----:B------:R-:W-:-:S08]  /*0f80*/  NOP ;  /* 0x0000000000007918 */ /* 0x000fd00000000000 */
[----:B------:R-:W0:Y:S02]  /*0f90*/  USETMAXREG.TRY_ALLOC.CTAPOOL UP0, 0xe8 ;  /* 0x000000e8000079c8 */ /* 0x000e240008000600 */
[----:B0-----:R-:W-:-:S13]  /*0fa0*/  PLOP3.LUT P1, PT, PT, PT, UP0, 0x80, 0x0 ;  /* 0x000000000000781c */ /* 0x001fda0003f2f008 */
[----:B------:R-:W-:Y:S05]  /*0fb0*/  @!P1 BRA `(.L_x_9) ;  /* 0xfffffffc00f09947 */ /* 0x000fea000383ffff */
[----:B------:R-:W-:Y:S01]  /*0fc0*/  ULDC.64 UR4, c[0x0][0x698] ;  /* 0x0001a60000047ab9 */ /* 0x000fe20000000a00 */
[----:B------:R-:W-:Y:S01]  /*0fd0*/  ULDC.64 UR14, c[0x0][0x208] ;  /* 0x00008200000e7ab9 */ /* 0x000fe20000000a00 */
[----:B------:R-:W-:-:S04]  /*0fe0*/  ISETP.NE.U32.AND P1, PT, RZ, UR4, PT ;  /* 0x00000004ff007c0c */ /* 0x000fc8000bf25070 */
[----:B------:R-:W-:-:S13]  /*0ff0*/  ISETP.NE.AND.EX P1, PT, RZ, UR5, PT, P1 ;  /* 0x00000005ff007c0c */ /* 0x000fda000bf25310 */
[----:B------:R-:W-:Y:S05]  /*1000*/  @!P1 BRA `(.L_x_12) ;  /* 0x00000000001c9947 */ /* 0x000fea0003800000 */
[----:B------:R-:W0:Y:S02]  /*1010*/  LDC.64 R8, c[0x0][0x698] ;  /* 0x0001a600ff087b82 */ /* 0x000e240000000a00 */
[----:B0-----:R-:W2:Y:S02]  /*1020*/  LDG.E.64 R8, desc[UR14][R8.64] ;  /* 0x0000000e08087981 */ /* 0x001ea4000c1e1b00 */
[----:B--2---:R-:W-:-:S04]  /*1030*/  ISETP.NE.U32.AND P1, PT, R8, RZ, PT ;  /* 0x000000ff0800720c */ /* 0x004fc80003f25070 */
[----:B------:R-:W-:-:S13]  /*1040*/  ISETP.NE.AND.EX P1, PT, R9, RZ, PT, P1 ;  /* 0x000000ff0900720c */ /* 0x000fda0003f25310 */
[----:B------:R-:W-:Y:S05]  /*1050*/  @!P1 BRA `(.L_x_12) ;  /* 0x0000000000089947 */ /* 0x000fea0003800000 */
[----:B------:R0:W5:Y:S01]  /*1060*/  LD.E R7, desc[UR14][R8.64] ;  /* 0x0000000e08077980 */ /* 0x000162000c101900 */
[----:B------:R-:W-:Y:S05]  /*1070*/  BRA `(.L_x_13) ;  /* 0x0000000000207947 */ /* 0x000fea0003800000 */
.L_x_12:
[----:B------:R-:W-:Y:S02]  /*1080*/  ULDC.64 UR4, c[0x0][0x688] ;  /* 0x0001a20000047ab9 */ /* 0x000fe40000000a00 */
[----:B------:R-:W-:-:S04]  /*1090*/  ISETP.NE.U32.AND P1, PT, RZ, UR4, PT ;  /* 0x00000004ff007c0c */ /* 0x000fc8000bf25070 */
[----:B------:R-:W-:-:S13]  /*10a0*/  ISETP.NE.AND.EX P1, PT, RZ, UR5, PT, P1 ;  /* 0x00000005ff007c0c */ /* 0x000fda000bf25310 */
[----:B------:R-:W-:Y:S05]  /*10b0*/  @!P1 BRA `(.L_x_14) ;  /* 0x00000000000c9947 */ /* 0x000fea0003800000 */
[----:B------:R-:W0:Y:S02]  /*10c0*/  LDC.64 R8, c[0x0][0x688] ;  /* 0x0001a200ff087b82 */ /* 0x000e240000000a00 */
[----:B0-----:R1:W5:Y:S01]  /*10d0*/  LDG.E R7, desc[UR14][R8.64] ;  /* 0x0000000e08077981 */ /* 0x001362000c1e1900 */
[----:B------:R-:W-:Y:S05]  /*10e0*/  BRA `(.L_x_13) ;  /* 0x0000000000047947 */ /* 0x000fea0003800000 */
.L_x_14:
[----:B------:R-:W2:Y:S02]  /*10f0*/  LDC R7, c[0x0][0x680] ;  /* 0x0001a000ff077b82 */ /* 0x000ea40000000800 */
.L_x_13:
[----:B------:R-:W-:Y:S02]  /*1100*/  ULDC.64 UR4, c[0x0][0x6a0] ;  /* 0x0001a80000047ab9 */ /* 0x000fe40000000a00 */
[----:B------:R-:W-:-:S04]  /*1110*/  ISETP.NE.U32.AND P1, PT, RZ, UR4, PT ;  /* 0x00000004ff007c0c */ /* 0x000fc8000bf25070 */
[----:B------:R-:W-:-:S13]  /*1120*/  ISETP.NE.AND.EX P1, PT, RZ, UR5, PT, P1 ;  /* 0x00000005ff007c0c */ /* 0x000fda000bf25310 */
[----:B------:R-:W-:Y:S05]  /*1130*/  @!P1 BRA `(.L_x_15) ;  /* 0x00000000001c9947 */ /* 0x000fea0003800000 */
[----:B01----:R-:W0:Y:S02]  /*1140*/  LDC.64 R8, c[0x0][0x6a0] ;  /* 0x0001a800ff087b82 */ /* 0x003e240000000a00 */
[----:B0-----:R-:W3:Y:S02]  /*1150*/  LDG.E.64 R8, desc[UR14][R8.64] ;  /* 0x0000000e08087981 */ /* 0x001ee4000c1e1b00 */
[----:B---3--:R-:W-:-:S04]  /*1160*/  ISETP.NE.U32.AND P1, PT, R8, RZ, PT ;  /* 0x000000ff0800720c */ /* 0x008fc80003f25070 */
[----:B------:R-:W-:-:S13]  /*1170*/  ISETP.NE.AND.EX P1, PT, R9, RZ, PT, P1 ;  /* 0x000000ff0900720c */ /* 0x000fda0003f25310 */
[----:B------:R-:W-:Y:S05]  /*1180*/  @!P1 BRA `(.L_x_15) ;  /* 0x0000000000089947 */ /* 0x000fea0003800000 */
[----:B------:R0:W5:Y:S01]  /*1190*/  LD.E R8, desc[UR14][R8.64] ;  /* 0x0000000e08087980 */ /* 0x000162000c101900 */
[----:B------:R-:W-:Y:S05]  /*11a0*/  BRA `(.L_x_16) ;  /* 0x0000000000207947 */ /* 0x000fea0003800000 */
.L_x_15:
[----:B------:R-:W-:Y:S02]  /*11b0*/  ULDC.64 UR4, c[0x0][0x690] ;  /* 0x0001a40000047ab9 */ /* 0x000fe40000000a00 */
[----:B------:R-:W-:-:S04]  /*11c0*/  ISETP.NE.U32.AND P1, PT, RZ, UR4, PT ;  /* 0x00000004ff007c0c */ /* 0x000fc8000bf25070 */
[----:B------:R-:W-:-:S13]  /*11d0*/  ISETP.NE.AND.EX P1, PT, RZ, UR5, PT, P1 ;  /* 0x00000005ff007c0c */ /* 0x000fda000bf25310 */
[----:B------:R-:W-:Y:S05]  /*11e0*/  @!P1 BRA `(.L_x_17) ;  /* 0x00000000000c9947 */ /* 0x000fea0003800000 */
[----:B01----:R-:W0:Y:S02]  /*11f0*/  LDC.64 R8, c[0x0][0x690] ;  /* 0x0001a400ff087b82 */ /* 0x003e240000000a00 */
[----:B0-----:R1:W5:Y:S01]  /*1200*/  LDG.E R8, desc[UR14][R8.64] ;  /* 0x0000000e08087981 */ /* 0x001362000c1e1900 */
[----:B------:R-:W-:Y:S05]  /*1210*/  BRA `(.L_x_16) ;  /* 0x0000000000047947 */ /* 0x000fea0003800000 */
.L_x_17:
[----:B01----:R-:W3:Y:S02]  /*1220*/  LDC R8, c[0x0][0x684] ;  /* 0x0001a100ff087b82 */ /* 0x003ee40000000800 */
.L_x_16:
[----:B------:R-:W-:-:S13]  /*1230*/  LOP3.LUT P1, RZ, R13, 0xff, RZ, 0xc0, !PT ;  /* 0x000000ff0dff7812 */ /* 0x000fda000782c0ff */
[----:B------:R-:W-:Y:S05]  /*1240*/  @!P1 EXIT ;  /* 0x000000000000994d */ /* 0x000fea0003800000 */
[----:B------:R-:W-:Y:S01]  /*1250*/  ULDC UR4, c[0x0][0x28c] ;  /* 0x0000a30000047ab9 */ /* 0x000fe20000000800 */
[----:B------:R-:W-:Y:S01]  /*1260*/  LOP3.LUT R60, R2, 0x1, RZ, 0xfc, !PT ;  /* 0x00000001023c7812 */ /* 0x000fe200078efcff */
[----:B------:R-:W-:-:S04]  /*1270*/  UIADD3 UR4, UR4, 0x3f, URZ ;  /* 0x0000003f04047890 */ /* 0x000fc8000fffe03f */
[----:B------:R-:W-:-:S04]  /*1280*/  USHF.R.S32.HI UR5, URZ, 0x1f, UR4 ;  /* 0x0000001f3f057899 */ /* 0x000fc80008011404 */
[----:B------:R-:W-:-:S03]  /*1290*/  ULEA.HI UR5, UR5, UR4, URZ, 0x6 ;  /* 0x0000000405057291 */ /* 0x000fc6000f8f303f */
[----:B------:R-:W-:Y:S01]  /*12a0*/  UMOV UR4, URZ ;  /* 0x0000003f00047c82 */ /* 0x000fe20008000000 */
[----:B------:R-:W-:-:S03]  /*12b0*/  USHF.R.S32.HI UR6, URZ, 0x6, UR5 ;  /* 0x000000063f067899 */ /* 0x000fc60008011405 */
[----:B------:R-:W-:-:S09]  /*12c0*/  UMOV UR5, URZ ;  /* 0x0000003f00057c82 */ /* 0x000fd20008000000 */
.L_x_90:
[----:B01----:R-:W-:Y:S02]  /*12d0*/  LOP3.LUT R9, R0, 0x80, RZ, 0xc0, !PT ;  /* 0x0000008000097812 */ /* 0x003fe400078ec0ff */
[----:B------:R-:W-:Y:S02]  /*12e0*/  CS2R R54, SRZ ;  /* 0x0000000000367805 */ /* 0x000fe4000001ff00 */
[----:B------:R-:W-:Y:S02]  /*12f0*/  CS2R R24, SRZ ;  /* 0x0000000000187805 */ /* 0x000fe4000001ff00 */
[----:B------:R-:W-:Y:S02]  /*1300*/  CS2R R26, SRZ ;  /* 0x00000000001a7805 */ /* 0x000fe4000001ff00 */
[----:B------:R-:W-:Y:S02]  /*1310*/  SHF.R.U32.HI R10, RZ, 0x7, R9 ;  /* 0x00000007ff0a7819 */ /* 0x000fe40000011609 */
[----:B------:R-:W-:-:S02]  /*1320*/  CS2R R28, SRZ ;  /* 0x00000000001c7805 */ /* 0x000fc4000001ff00 */
[----:B------:R-:W-:Y:S02]  /*1330*/  VIMNMX R9, RZ, UR6, PT ;  /* 0x00000006ff097c48 */ /* 0x000fe4000bfe0100 */
[----:B------:R-:W-:Y:S02]  /*1340*/  CS2R R30, SRZ ;  /* 0x00000000001e7805 */ /* 0x000fe4000001ff00 */
[----:B------:R-:W-:Y:S02]  /*1350*/  CS2R R32, SRZ ;  /* 0x0000000000207805 */ /* 0x000fe4000001ff00 */
[----:B------:R-:W-:Y:S01]  /*1360*/  CS2R R34, SRZ ;  /* 0x0000000000227805 */ /* 0x000fe2000001ff00 */
[----:B------:R-:W0:Y:S01]  /*1370*/  SHFL.IDX PT, R10, R10, RZ, 0x1f ;  /* 0x00001fff0a0a7589 */ /* 0x000e2200000e0000 */
[----:B------:R-:W-:Y:S02]  /*1380*/  IADD3 R9, -R9, UR6, RZ ;  /* 0x0000000609097c10 */ /* 0x000fe4000fffe1ff */
[----:B------:R-:W-:-:S02]  /*1390*/  CS2R R36, SRZ ;  /* 0x0000000000247805 */ /* 0x000fc4000001ff00 */
[----:B------:R-:W-:Y:S02]  /*13a0*/  CS2R R38, SRZ ;  /* 0x0000000000267805 */ /* 0x000fe4000001ff00 */
[----:B------:R-:W-:Y:S02]  /*13b0*/  CS2R R40, SRZ ;  /* 0x0000000000287805 */ /* 0x000fe4000001ff00 */
[----:B------:R-:W-:Y:S02]  /*13c0*/  ISETP.GE.AND P1, PT, R9, 0x1, PT ;  /* 0x000000010900780c */ /* 0x000fe40003f26270 */
[----:B------:R-:W-:Y:S02]  /*13d0*/  CS2R R42, SRZ ;  /* 0x00000000002a7805 */ /* 0x000fe4000001ff00 */
[----:B------:R-:W-:Y:S02]  /*13e0*/  CS2R R44, SRZ ;  /* 0x00000000002c7805 */ /* 0x000fe4000001ff00 */
[----:B------:R-:W-:-:S02]  /*13f0*/  CS2R R46, SRZ ;  /* 0x00000000002e7805 */ /* 0x000fc4000001ff00 */
[----:B------:R-:W-:Y:S02]  /*1400*/  CS2R R48, SRZ ;  /* 0x0000000000307805 */ /* 0x000fe4000001ff00 */
[----:B------:R-:W-:Y:S02]  /*1410*/  CS2R R50, SRZ ;  /* 0x0000000000327805 */ /* 0x000fe4000001ff00 */
[----:B------:R-:W-:Y:S02]  /*1420*/  CS2R R52, SRZ ;  /* 0x0000000000347805 */ /* 0x000fe4000001ff00 */
[----:B0-----:R-:W-:Y:S01]  /*1430*/  R2UR UR7, R10 ;  /* 0x000000000a0772ca */ /* 0x001fe200000e0000 */
[----:B--23-5:R-:W-:-:S14]  /*1440*/  @!P1 BRA `(.L_x_18) ;  /* 0x0000000400309947 */ /* 0x02cfdc0003800000 */
[----:B------:R-:W0:Y:S01]  /*1450*/  S2UR UR10, SR_CgaCtaId ;  /* 0x00000000000a79c3 */ /* 0x000e220000008800 */
[----:B------:R-:W-:Y:S01]  /*1460*/  ULEA.HI UR8, UR7, UR7, URZ, 0x1 ;  /* 0x0000000707087291 */ /* 0x000fe2000f8f083f */
[----:B------:R-:W-:Y:S01]  /*1470*/  IMAD.U32 R15, RZ, RZ, UR4 ;  /* 0x00000004ff0f7e24 */ /* 0x000fe2000f8e00ff */
[----:B------:R-:W-:Y:S01]  /*1480*/  UMOV UR9, 0x400 ;  /* 0x0000040000097882 */ /* 0x000fe20000000000 */
[----:B------:R-:W-:Y:S01]  /*1490*/  IMAD.U32 R10, RZ, RZ, UR5 ;  /* 0x00000005ff0a7e24 */ /* 0x000fe2000f8e00ff */
[----:B------:R-:W-:Y:S02]  /*14a0*/  ULOP3.LUT UR8, UR8, 0xffffe, URZ, 0xc0, !UPT ;  /* 0x000ffffe08087892 */ /* 0x000fe4000f8ec03f */
[----:B------:R-:W-:Y:S02]  /*14b0*/  UPLOP3.LUT UP0, UPT, UPT, UPT, UPT, 0x40, 0x0 ;  /* 0x000000000000789c */ /* 0x000fe40003f0e870 */
[----:B------:R-:W-:Y:S01]  /*14c0*/  UIADD3 UR8, UR7, -UR8, URZ ;  /* 0x8000000807087290 */ /* 0x000fe2000fffe03f */
[----:B------:R-:W-:Y:S01]  /*14d0*/  UMOV UR12, UR5 ;  /* 0x00000005000c7c82 */ /* 0x000fe20008000000 */
[----:B0-----:R-:W-:-:S04]  /*14e0*/  ULEA UR9, UR10, UR9, 0x18 ;  /* 0x000000090a097291 */ /* 0x001fc8000f8ec03f */
[----:B------:R-:W-:-:S04]  /*14f0*/  ULEA UR8, UR8, UR9, 0xc ;  /* 0x0000000908087291 */ /* 0x000fc8000f8e603f */
[----:B------:R-:W-:-:S04]  /*1500*/  UIADD3 UR8, UR8, 0x180, URZ ;  /* 0x0000018008087890 */ /* 0x000fc8000fffe03f */
[----:B------:R-:W-:-:S04]  /*1510*/  USHF.R.U32.HI UR8, URZ, 0x4, UR8 ;  /* 0x000000043f087899 */ /* 0x000fc80008011608 */
[----:B------:R-:W-:-:S12]  /*1520*/  ULOP3.LUT UR7, UR8, 0x3fff, URZ, 0xc0, !UPT ;  /* 0x00003fff08077892 */ /* 0x000fd8000f8ec03f */
.L_x_25:
[----:B------:R-:W-:-:S13]  /*1530*/  ISETP.NE.AND P2, PT, R60, 0x3, PT ;  /* 0x000000033c00780c */ /* 0x000fda0003f45270 */
[----:B01----:R-:W-:Y:S05]  /*1540*/  @!P2 BRA `(.L_x_19) ;  /* 0x000000000004a947 */ /* 0x003fea0003800000 */
[----:B------:R-:W-:Y:S01]  /*1550*/  BPT.TRAP 0x1 ;  /* 0x000000040000795c */ /* 0x000fe20000300000 */
.L_x_19:
[----:B------:R-:W0:Y:S01]  /*1560*/  S2UR UR9, SR_CgaCtaId ;  /* 0x00000000000979c3 */ /* 0x000e220000008800 */
[----:B------:R-:W-:Y:S01]  /*1570*/  UMOV UR8, 0x400 ;  /* 0x0000040000087882 */ /* 0x000fe20000000000 */
[----:B------:R-:W-:Y:S01]  /*1580*/  SHF.L.U32 R13, R15, 0x1f, RZ ;  /* 0x0000001f0f0d7819 */ /* 0x000fe200000006ff */
[----:B0-----:R-:W-:-:S04]  /*1590*/  ULEA UR13, UR9, UR8, 0x18 ;  /* 0x00000008090d7291 */ /* 0x001fc8000f8ec03f */
[----:B------:R-:W-:-:S09]  /*15a0*/  ULEA UR8, UR12, UR13, 0x3 ;  /* 0x0000000d0c087291 */ /* 0x000fd2000f8e183f */
[----:B------:R0:W1:Y:S01]  /*15b0*/  SYNCS.PHASECHK.TRANS64.TRYWAIT P1, [UR8], R13 ;  /* 0x0000000dff0075a7 */ /* 0x0000620008020148 */
[----:B------:R-:W-:Y:S05]  /*15c0*/  @!P2 BRA `(.L_x_20) ;  /* 0x000000000004a947 */ /* 0x000fea0003800000 */
[----:B------:R-:W-:Y:S01]  /*15d0*/  BPT.TRAP 0x1 ;  /* 0x000000040000795c */ /* 0x000fe20000300000 */
.L_x_20:
[C---:B------:R-:W-:Y:S02]  /*15e0*/  IMAD.SHL.U32 R11, R0.reuse, 0x20, RZ ;  /* 0x00000020000b7824 */ /* 0x040fe400078e00ff */
[C---:B------:R-:W-:Y:S02]  /*15f0*/  IMAD.SHL.U32 R16, R0.reuse, 0x200, RZ ;  /* 0x0000020000107824 */ /* 0x040fe400078e00ff */
[----:B------:R-:W-:Y:S01]  /*1600*/  IMAD.SHL.U32 R20, R0, 0x10, RZ ;  /* 0x0000001000147824 */ /* 0x000fe200078e00ff */
[----:B------:R-:W-:-:S04]  /*1610*/  LOP3.LUT R11, R11, 0x1c00, RZ, 0xc0, !PT ;  /* 0x00001c000b0b7812 */ /* 0x000fc800078ec0ff */
[----:B------:R-:W-:Y:S01]  /*1620*/  LOP3.LUT R11, R11, 0x200, R16, 0xf8, !PT ;  /* 0x000002000b0b7812 */ /* 0x000fe200078ef810 */
[----:B------:R-:W-:-:S03]  /*1630*/  IMAD.U32 R16, RZ, RZ, UR12 ;  /* 0x0000000cff107e24 */ /* 0x000fc6000f8e00ff */
[----:B------:R-:W-:-:S04]  /*1640*/  LOP3.LUT R11, R11, 0x1c0, R20, 0xf8, !PT ;  /* 0x000001c00b0b7812 */ /* 0x000fc800078ef814 */
[----:B------:R-:W-:-:S05]  /*1650*/  SHF.R.U32.HI R11, RZ, 0x3, R11 ;  /* 0x00000003ff0b7819 */ /* 0x000fca000001160b */
[----:B------:R-:W-:Y:S01]  /*1660*/  IMAD R11, R16, 0x400, R11 ;  /* 0x00000400100b7824 */ /* 0x000fe200078e020b */
[----:B-1----:R-:W-:Y:S06]  /*1670*/  @P1 BRA `(.L_x_21) ;  /* 0x0000000000081947 */ /* 0x002fec0003800000 */
[----:B------:R-:W1:Y:S02]  /*1680*/  SYNCS.PHASECHK.TRANS64.TRYWAIT P1, [UR8], R13 ;  /* 0x0000000dff0075a7 */ /* 0x000e640008020148 */
[----:B-1----:R-:W-:Y:S05]  /*1690*/  @!P1 BRA `(.L_x_22) ;  /* 0x0000004c00749947 */ /* 0x002fea0003800000 */
.L_x_21:
[----:B------:R-:W4:Y:S01]  /*16a0*/  LDS.64 R56, [R11+UR13+0x34180] ;  /* 0x0341800d0b387984 */ /* 0x000f220008000a00 */
[----:B------:R-:W-:Y:S02]  /*16b0*/  UIADD3 UR8, UR13, 0x1a180, URZ ;  /* 0x0001a1800d087890 */ /* 0x000fe4000fffe03f */
[----:B------:R-:W-:Y:S02]  /*16c0*/  ULOP3.LUT UR9, UR7, 0x10000, URZ, 0xfc, !UPT ;  /* 0x0001000007097892 */ /* 0x000fe4000f8efc3f */
[----:B------:R-:W-:Y:S01]  /*16d0*/  USHF.R.U32.HI UR8, URZ, 0x4, UR8 ;  /* 0x000000043f087899 */ /* 0x000fe20008011608 */
[----:B------:R-:W-:-:S03]  /*16e0*/  UMOV UR11, 0x40000040 ;  /* 0x40000040000b7882 */ /* 0x000fc60000000000 */
[----:B------:R-:W-:-:S04]  /*16f0*/  ULOP3.LUT UR8, UR8, 0x3fff, URZ, 0xc0, !UPT ;  /* 0x00003fff08087892 */ /* 0x000fc8000f8ec03f */
[----:B------:R-:W-:Y:S02]  /*1700*/  ULOP3.LUT UR10, UR8, 0x10000, URZ, 0xfc, !UPT ;  /* 0x00010000080a7892 */ /* 0x000fe4000f8efc3f */
[----:B------:R-:W-:Y:S02]  /*1710*/  ULEA UR8, UR12, UR9, 0x9 ;  /* 0x000000090c087291 */ /* 0x000fe4000f8e483f */
[----:B------:R-:W-:Y:S01]  /*1720*/  ULEA UR10, UR12, UR10, 0x9 ;  /* 0x0000000a0c0a7291 */ /* 0x000fe2000f8e483f */
[----:B------:R-:W-:Y:S01]  /*1730*/  UMOV UR9, 0x80000020 ;  /* 0x8000002000097882 */ /* 0x000fe20000000000 */
[----:B----4-:R-:W-:-:S07]  /*1740*/  WARPGROUP.ARRIVE ;  /* 0x00000000000079c5 */ /* 0x010fce0000000000 */
[----:B------:R-:W-:Y:S01]  /*1750*/  HGMMA.SP.64x64x32.F32 R24, gdesc[UR8], R24, UP0, R56, 0x0 ;  /* 0x08e03800081879f0 */ /* 0x000fe2000bf00a18 */
[----:B------:R-:W-:Y:S02]  /*1760*/  UIADD3 UR8, UR8, 0x2, URZ ;  /* 0x0000000208087890 */ /* 0x000fe4000fffe03f */
[----:B------:R-:W-:Y:S01]  /*1770*/  UIADD3 UR10, UR10, 0x4, URZ ;  /* 0x000000040a0a7890 */ /* 0x000fe2000fffe03f */
[----:B------:R-:W-:Y:S01]  /*1780*/  UMOV UR9, 0x80000020 ;  /* 0x8000002000097882 */ /* 0x000fe20000000000 */
[----:B------:R-:W-:-:S07]  /*1790*/  UMOV UR11, 0x40000040 ;  /* 0x40000040000b7882 */ /* 0x000fce0000000000 */
[----:B------:R-:W-:Y:S03]  /*17a0*/  HGMMA.SP.64x64x32.F32 R24, gdesc[UR8], R24, R57, 0x0, gsb0 ;  /* 0x08e03900081879f0 */ /* 0x000fe60008000a18 */
[----:B------:R-:W-:Y:S02]  /*17b0*/  WARPGROUP.DEPBAR.LE gsb0, 0x0 ;  /* 0x00008000000079c5 */ /* 0x000fe40000010000 */
[----:B------:R-:W-:Y:S05]  /*17c0*/  @!P2 BRA `(.L_x_23) ;  /* 0x000000000004a947 */ /* 0x000fea0003800000 */
[----:B------:R-:W-:Y:S01]  /*17d0*/  BPT.TRAP 0x1 ;  /* 0x000000040000795c */ /* 0x000fe20000300000 */
.L_x_23:
[----:B------:R-:W-:Y:S02]  /*17e0*/  @P0 LEA R11, R10, UR13, 0x3 ;  /* 0x0000000d0a0b0c11 */ /* 0x000fe4000f8e18ff */
[----:B------:R-:W-:-:S03]  /*17f0*/  ISETP.GT.U32.AND P1, PT, R2, 0x1, PT ;  /* 0x000000010200780c */ /* 0x000fc60003f24070 */
[----:B-1----:R-:W-:-:S05]  /*1800*/  @P0 VIADD R16, R11, 0x68 ;  /* 0x000000680b100836 */ /* 0x002fca0000000000 */
[----:B------:R-:W-:-:S04]  /*1810*/  @P0 PRMT R16, R3, 0x654, R16 ;  /* 0x0000065403100816 */ /* 0x000fc80000000010 */
[----:B------:R1:W-:Y:S01]  /*1820*/  @P0 SYNCS.ARRIVE.TRANS64.RED.A1T0 RZ, [R16+URZ], RZ ;  /* 0x000000ff10ff09a7 */ /* 0x0003e2000810043f */
[----:B------:R-:W-:Y:S05]  /*1830*/  @P1 BRA `(.L_x_24) ;  /* 0x0000000000041947 */ /* 0x000fea0003800000 */
[----:B------:R-:W-:Y:S01]  /*1840*/  BPT.TRAP 0x1 ;  /* 0x000000040000795c */ /* 0x000fe20000300000 */
.L_x_24:
[----:B------:R-:W-:Y:S01]  /*1850*/  UIADD3 UR12, UR12, 0x1, URZ ;  /* 0x000000010c0c7890 */ /* 0x000fe2000fffe03f */
[C---:B------:R-:W-:Y:S01]  /*1860*/  ISETP.GT.AND P2, PT, R9.reuse, 0x1, PT ;  /* 0x000000010900780c */ /* 0x040fe20003f44270 */
[----:B------:R-:W-:Y:S02]  /*1870*/  VIADD R10, R10, 0x1 ;  /* 0x000000010a0a7836 */ /* 0x000fe40000000000 */
[----:B------:R-:W-:Y:S01]  /*1880*/  UISETP.NE.AND UP0, UPT, UR12, 0xd, UPT ;  /* 0x0000000d0c00788c */ /* 0x000fe2000bf05270 */
[----:B------:R-:W-:Y:S02]  /*1890*/  VIADD R9, R9, 0xffffffff ;  /* 0xffffffff09097836 */ /* 0x000fe40000000000 */
[C---:B------:R-:W-:Y:S01]  /*18a0*/  ISETP.NE.AND P1, PT, R10.reuse, 0xd, PT ;  /* 0x0000000d0a00780c */ /* 0x040fe20003f25270 */
[----:B------:R-:W-:Y:S02]  /*18b0*/  USEL UR8, URZ, 0x1, UP0 ;  /* 0x000000013f087887 */ /* 0x000fe40008000000 */
[----:B------:R-:W-:Y:S01]  /*18c0*/  USEL UR12, UR12, URZ, UP0 ;  /* 0x0000003f0c0c7287 */ /* 0x000fe20008000000 */
[----:B------:R-:W-:Y:S01]  /*18d0*/  SEL R10, R10, RZ, P1 ;  /* 0x000000ff0a0a7207 */ /* 0x000fe20000800000 */
[----:B------:R-:W-:-:S02]  /*18e0*/  UPLOP3.LUT UP0, UPT, UPT, UPT, UPT, 0x80, 0x0 ;  /* 0x000000000000789c */ /* 0x000fc40003f0f070 */
[----:B------:R-:W-:Y:S01]  /*18f0*/  LOP3.LUT R15, R15, UR8, RZ, 0x3c, !PT ;  /* 0x000000080f0f7c12 */ /* 0x000fe2000f8e3cff */
[----:B------:R-:W-:Y:S08]  /*1900*/  @P2 BRA `(.L_x_25) ;  /* 0xfffffffc00082947 */ /* 0x000ff0000383ffff */
.L_x_18:
[----:B------:R-:W4:Y:S01]  /*1910*/  LDC R19, c[0x0][0x288] ;  /* 0x0000a200ff137b82 */ /* 0x000f220000000800 */
[----:B------:R-:W-:Y:S01]  /*1920*/  LOP3.LUT R9, R0, 0x60, RZ, 0xc0, !PT ;  /* 0x0000006000097812 */ /* 0x000fe200078ec0ff */
[----:B------:R-:W-:Y:S01]  /*1930*/  IMAD.SHL.U32 R20, R18, 0x40, RZ ;  /* 0x0000004012147824 */ /* 0x000fe200078e00ff */
[--C-:B------:R-:W-:Y:S01]  /*1940*/  SHF.R.U32.HI R10, RZ, 0x2, R0.reuse ;  /* 0x00000002ff0a7819 */ /* 0x100fe20000011600 */
[----:B------:R-:W-:Y:S01]  /*1950*/  UIADD3 UR5, UR6, UR5, URZ ;  /* 0x0000000506057290 */ /* 0x000fe2000fffe03f */
[----:B------:R-:W-:Y:S01]  /*1960*/  SHF.R.U32.HI R9, RZ, 0x5, R9 ;  /* 0x00000005ff097819 */ /* 0x000fe20000011609 */
[----:B------:R-:W-:Y:S01]  /*1970*/  ULDC UR12, c[0x0][0x284] ;  /* 0x0000a100000c7ab9 */ /* 0x000fe20000000800 */
[----:B------:R-:W-:Y:S01]  /*1980*/  LOP3.LUT R10, R10, 0x7, RZ, 0xc0, !PT ;  /* 0x000000070a0a7812 */ /* 0x000fe200078ec0ff */
[----:B------:R-:W-:Y:S01]  /*1990*/  UISETP.GT.U32.AND UP0, UPT, UR5, 0xc, UPT ;  /* 0x0000000c0500788c */ /* 0x000fe2000bf04070 */
[----:B-1----:R-:W-:Y:S01]  /*19a0*/  SHF.R.U32.HI R16, RZ, 0x1, R0 ;  /* 0x00000001ff107819 */ /* 0x002fe20000011600 */
[----:B------:R-:W-:Y:S01]  /*19b0*/  IMAD.SHL.U32 R11, R9, 0x10, RZ ;  /* 0x00000010090b7824 */ /* 0x000fe200078e00ff */
[----:B------:R-:W-:Y:S01]  /*19c0*/  UISETP.GE.U32.AND UP1, UPT, UR6, 0xd, UPT ;  /* 0x0000000d0600788c */ /* 0x000fe2000bf26070 */
[----:B------:R-:W-:Y:S01]  /*19d0*/  SHF.R.S32.HI R21, RZ, 0x1f, R12 ;  /* 0x0000001fff157819 */ /* 0x000fe2000001140c */
[----:B------:R-:W-:Y:S01]  /*19e0*/  UISETP.LT.U32.AND UP0, UPT, UR6, 0xd, UP0 ;  /* 0x0000000d0600788c */ /* 0x000fe20008701070 */
[----:B------:R-:W-:-:S02]  /*19f0*/  WARPGROUP.DEPBAR.LE gsb0, 0x0 ;  /* 0x00008000000079c5 */ /* 0x000fc40000010000 */
[--C-:B------:R-:W-:Y:S01]  /*1a00*/  LOP3.LUT R11, R11, 0xfffffff0, R10.reuse, 0xe2, !PT ;  /* 0xfffffff00b0b7812 */ /* 0x100fe200078ee20a */
[----:B------:R-:W-:Y:S01]  /*1a10*/  IMAD R10, R9, -0x10, -R10 ;  /* 0xfffffff0090a7824 */ /* 0x000fe200078e0a0a */
[----:B------:R-:W-:Y:S01]  /*1a20*/  LOP3.LUT R9, R6, 0x1, RZ, 0xc0, !PT ;  /* 0x0000000106097812 */ /* 0x000fe200078ec0ff */
[----:B------:R-:W-:Y:S01]  /*1a30*/  UIMAD.WIDE.U32 UR8, UR5, 0x4ec4ec4f, URZ ;  /* 0x4ec4ec4f050878a5 */ /* 0x000fe2000f8e003f */
[----:B------:R-:W-:Y:S01]  /*1a40*/  LOP3.LUT R16, R11, 0x40, R16, 0xf8, !PT ;  /* 0x000000400b107812 */ /* 0x000fe200078ef810 */
[----:B------:R-:W-:Y:S01]  /*1a50*/  IMAD.SHL.U32 R11, R14, 0x80, RZ ;  /* 0x000000800e0b7824 */ /* 0x000fe200078e00ff */
[----:B------:R-:W-:Y:S01]  /*1a60*/  USEL UR7, URZ, 0x1, !UP0 ;  /* 0x000000013f077887 */ /* 0x000fe2000c000000 */
[----:B------:R-:W-:Y:S01]  /*1a70*/  IMAD R10, R9, -0x40, R10 ;  /* 0xffffffc0090a7824 */ /* 0x000fe200078e020a */
[----:B----4-:R-:W-:Y:S01]  /*1a80*/  ISETP.GE.AND P1, PT, R20, R19, PT ;  /* 0x000000131400720c */ /* 0x010fe20003f26270 */
[----:B------:R-:W-:Y:S01]  /*1a90*/  ULDC.64 UR10, c[0x0][0x6d0] ;  /* 0x0001b400000a7ab9 */ /* 0x000fe20000000a00 */
[----:B------:R-:W-:Y:S01]  /*1aa0*/  LOP3.LUT R16, R16, R11, RZ, 0xfc, !PT ;  /* 0x0000000b10107212 */ /* 0x000fe200078efcff */
[----:B0-----:R-:W-:Y:S01]  /*1ab0*/  IMAD R13, R21, UR10, RZ ;  /* 0x0000000a150d7c24 */ /* 0x001fe2000f8e02ff */
[----:B------:R-:W-:Y:S01]  /*1ac0*/  ISETP.GE.OR P1, PT, R11, UR12, P1 ;  /* 0x0000000c0b007c0c */ /* 0x000fe20008f26670 */
[----:B------:R-:W-:Y:S01]  /*1ad0*/  USHF.R.U32.HI UR8, URZ, 0x2, UR9 ;  /* 0x000000023f087899 */ /* 0x000fe20008011609 */
[----:B------:R-:W-:Y:S01]  /*1ae0*/  LOP3.LUT R9, R0, 0x3, RZ, 0xc0, !PT ;  /* 0x0000000300097812 */ /* 0x000fe200078ec0ff */
[----:B------:R-:W-:Y:S01]  /*1af0*/  ULOP3.LUT UR4, UR4, UR7, URZ, 0x3c, !UPT ;  /* 0x0000000704047292 */ /* 0x000fe2000f8e3c3f */
[--C-:B------:R-:W-:Y:S01]  /*1b00*/  SHF.R.S32.HI R17, RZ, 0x1f, R16.reuse ;  /* 0x0000001fff117819 */ /* 0x100fe20000011410 */
[C---:B------:R-:W-:Y:S01]  /*1b10*/  IMAD R13, R12.reuse, UR11, R13 ;  /* 0x0000000b0c0d7c24 */ /* 0x040fe2000f8e020d */
[----:B------:R-:W-:Y:S01]  /*1b20*/  UIMAD UR5, UR8, -0xd, UR5 ;  /* 0xfffffff3080578a4 */ /* 0x000fe2000f8e0205 */
[----:B------:R-:W-:Y:S01]  /*1b30*/  IMAD R9, R9, -0x2, R19 ;  /* 0xfffffffe09097824 */ /* 0x000fe200078e0213 */
[----:B------:R-:W-:Y:S01]  /*1b40*/  @UP1 ULOP3.LUT UR4, UR4, 0x1, UR8, 0x78, !UPT ;  /* 0x0000000104041892 */ /* 0x000fe2000f8e7808 */
[----:B------:R-:W-:Y:S01]  /*1b50*/  IMAD.WIDE.U32 R14, R12, UR10, R16 ;  /* 0x0000000a0c0e7c25 */ /* 0x000fe2000f8e0010 */
[----:B------:R-:W-:-:S03]  /*1b60*/  IADD3 R10, -R11, UR12, R10 ;  /* 0x0000000c0b0a7c10 */ /* 0x000fc6000fffe10a */
[----:B------:R-:W-:Y:S02]  /*1b70*/  IMAD.IADD R11, R9, 0x1, -R20 ;  /* 0x00000001090b7824 */ /* 0x000fe400078e0a14 */
[----:B------:R-:W-:Y:S02]  /*1b80*/  IMAD.IADD R15, R15, 0x1, R13 ;  /* 0x000000010f0f7824 */ /* 0x000fe400078e020d */
[----:B------:R-:W-:Y:S01]  /*1b90*/  IMAD.MOV.U32 R9, RZ, RZ, -0x1 ;  /* 0xffffffffff097424 */ /* 0x000fe200078e00ff */
[----:B------:R-:W-:Y:S06]  /*1ba0*/  @P1 BRA `(.L_x_26) ;  /* 0x0000002400a41947 */ /* 0x000fec0003800000 */
[----:B------:R-:W0:Y:S01]  /*1bb0*/  LDC.64 R66, c[0x0][0x6c8] ;  /* 0x0001b200ff427b82 */ /* 0x000e220000000a00 */
[----:B---3-5:R-:W-:Y:S01]  /*1bc0*/  FSETP.NEU.AND P2, PT, R8, RZ, PT ;  /* 0x000000ff0800720b */ /* 0x028fe20003f4d000 */
[----:B------:R-:W-:Y:S01]  /*1bd0*/  IMAD.WIDE R18, R18, 0x40, RZ ;  /* 0x0000004012127825 */ /* 0x000fe200078e02ff */
[----:B------:R-:W-:Y:S01]  /*1be0*/  ISETP.GT.AND P1, PT, R11, RZ, PT ;  /* 0x000000ff0b00720c */ /* 0x000fe20003f24270 */
[----:B------:R-:W-:Y:S02]  /*1bf0*/  BSSY B0, `(.L_x_26) ;  /* 0x0000264000007945 */ /* 0x000fe40003800000 */
[----:B------:R-:W-:Y:S01]  /*1c00*/  IMAD.SHL.U32 R13, R0, 0x2, RZ ;  /* 0x00000002000d7824 */ /* 0x000fe200078e00ff */
[----:B------:R-:W-:-:S04]  /*1c10*/  ISETP.GT.AND P4, PT, R10, RZ, P1 ;  /* 0x000000ff0a00720c */ /* 0x000fc80000f84270 */
[----:B------:R-:W-:Y:S01]  /*1c20*/  LOP3.LUT R65, R18, 0x6, R13, 0xf8, !PT ;  /* 0x0000000612417812 */ /* 0x000fe200078ef80d */
[----:B0-----:R-:W-:-:S04]  /*1c30*/  IMAD R20, R19, R66, RZ ;  /* 0x0000004213147224 */ /* 0x001fc800078e02ff */
[----:B------:R-:W-:-:S04]  /*1c40*/  IMAD.WIDE.U32 R58, R65, R66, R14 ;  /* 0x00000042413a7225 */ /* 0x000fc800078e000e */
[----:B------:R-:W-:-:S04]  /*1c50*/  IMAD R13, R65, R67, R20 ;  /* 0x00000043410d7224 */ /* 0x000fc800078e0214 */
[----:B------:R-:W-:Y:S01]  /*1c60*/  IMAD.IADD R23, R59, 0x1, R13 ;  /* 0x000000013b177824 */ /* 0x000fe200078e020d */
[----:B------:R-:W-:Y:S06]  /*1c70*/  @!P2 BRA `(.L_x_27) ;  /* 0x0000001800b0a947 */ /* 0x000fec0003800000 */
[----:B------:R-:W-:Y:S01]  /*1c80*/  ULDC.64 UR8, c[0x0][0x6b8] ;  /* 0x0001ae0000087ab9 */ /* 0x000fe20000000a00 */
[----:B------:R-:W-:Y:S01]  /*1c90*/  ULDC.64 UR12, c[0x0][0x6b0] ;  /* 0x0001ac00000c7ab9 */ /* 0x000fe20000000a00 */
[----:B------:R-:W-:Y:S01]  /*1ca0*/  IMAD R13, R21, UR8, RZ ;  /* 0x00000008150d7c24 */ /* 0x000fe2000f8e02ff */
[----:B------:R-:W-:Y:S01]  /*1cb0*/  ULDC.64 UR16, c[0x0][0x6a8] ;  /* 0x0001aa0000107ab9 */ /* 0x000fe20000000a00 */
[----:B------:R-:W-:Y:S01]  /*1cc0*/  IMAD R18, R19, UR12, RZ ;  /* 0x0000000c13127c24 */ /* 0x000fe2000f8e02ff */
[----:B------:R-:W0:Y:S01]  /*1cd0*/  LDC.64 R56, c[0x0][0x6b0] ;  /* 0x0001ac00ff387b82 */ /* 0x000e220000000a00 */
[----:B------:R-:W-:Y:S01]  /*1ce0*/  IMAD.WIDE.U32 R62, R12, UR8, R16 ;  /* 0x000000080c3e7c25 */ /* 0x000fe2000f8e0010 */
[----:B------:R-:W-:-:S03]  /*1cf0*/  ULDC.64 UR10, c[0x0][0x6c0] ;  /* 0x0001b000000a7ab9 */ /* 0x000fc60000000a00 */
[----:B------:R-:W-:Y:S02]  /*1d00*/  IMAD R61, R12, UR9, R13 ;  /* 0x000000090c3d7c24 */ /* 0x000fe4000f8e020d */
[----:B------:R-:W-:Y:S02]  /*1d10*/  IMAD R59, R65, UR13, R18 ;  /* 0x0000000d413b7c24 */ /* 0x000fe4000f8e0212 */
[----:B------:R-:W-:Y:S02]  /*1d20*/  IMAD.IADD R19, R63, 0x1, R61 ;  /* 0x000000013f137824 */ /* 0x000fe400078e023d */
[----:B------:R-:W-:-:S04]  /*1d30*/  IMAD.MOV.U32 R18, RZ, RZ, R62 ;  /* 0x000000ffff127224 */ /* 0x000fc800078e003e */
[----:B------:R-:W-:-:S04]  /*1d40*/  IMAD.WIDE.U32 R14, R65, UR12, R18 ;  /* 0x0000000c410e7c25 */ /* 0x000fc8000f8e0012 */
[----:B------:R-:W-:Y:S01]  /*1d50*/  IMAD.IADD R13, R15, 0x1, R59 ;  /* 0x000000010f0d7824 */ /* 0x000fe200078e023b */
[----:B------:R-:W-:-:S04]  /*1d60*/  LEA R20, P2, R14, UR16, 0x2 ;  /* 0x000000100e147c11 */ /* 0x000fc8000f8410ff */
[----:B------:R-:W-:-:S05]  /*1d70*/  LEA.HI.X R21, R14, UR17, R13, 0x2, P2 ;  /* 0x000000110e157c11 */ /* 0x000fca00090f140d */
[----:B------:R-:W3:Y:S01]  /*1d80*/  @P4 LDG.E.LTC128B R13, desc[UR14][R20.64] ;  /* 0x0000000e140d4981 */ /* 0x000ee2000c1e1920 */
[C---:B------:R-:W-:Y:S01]  /*1d90*/  IMAD.WIDE.U32 R14, R65.reuse, UR12, R16 ;  /* 0x0000000c410e7c25 */ /* 0x040fe2000f8e0010 */
[C---:B------:R-:W-:Y:S01]  /*1da0*/  LEA R22, P2, R58.reuse, UR10, 0x2 ;  /* 0x0000000a3a167c11 */ /* 0x040fe2000f8410ff */
[----:B------:R-:W-:Y:S02]  /*1db0*/  BSSY B1, `(.L_x_28) ;  /* 0x0000015000017945 */ /* 0x000fe40003800000 */
[----:B0-----:R-:W-:Y:S01]  /*1dc0*/  IMAD.WIDE.U32 R64, R65, UR12, R56 ;  /* 0x0000000c41407c25 */ /* 0x001fe2000f8e0038 */
[----:B------:R-:W-:Y:S02]  /*1dd0*/  LEA.HI.X R23, R58, UR11, R23, 0x2, P2 ;  /* 0x0000000b3a177c11 */ /* 0x000fe400090f1417 */
[----:B------:R-:W-:Y:S01]  /*1de0*/  ISETP.GT.AND P2, PT, R11, 0x1, PT ;  /* 0x000000010b00780c */ /* 0x000fe20003f44270 */
[C---:B------:R-:W-:Y:S01]  /*1df0*/  IMAD.IADD R69, R59.reuse, 0x1, R65 ;  /* 0x000000013b457824 */ /* 0x040fe200078e0241 */
[----:B------:R-:W-:Y:S01]  /*1e00*/  IADD3 R62, P5, R62, R64, RZ ;  /* 0x000000403e3e7210 */ /* 0x000fe20007fbe0ff */
[----:B------:R-:W-:-:S03]  /*1e10*/  IMAD.IADD R15, R59, 0x1, R15 ;  /* 0x000000013b0f7824 */ /* 0x000fc600078e020f */
[----:B------:R-:W-:Y:S01]  /*1e20*/  LEA R18, P6, R62, UR16, 0x2 ;  /* 0x000000103e127c11 */ /* 0x000fe2000f8c10ff */
[----:B------:R-:W-:Y:S01]  /*1e30*/  IMAD.X R19, R69, 0x1, R19, P5 ;  /* 0x0000000145137824 */ /* 0x000fe200028e0613 */
[----:B------:R-:W-:Y:S01]  /*1e40*/  ISETP.GT.AND P5, PT, R10, RZ, P2 ;  /* 0x000000ff0a00720c */ /* 0x000fe200017a4270 */
[----:B------:R-:W-:-:S03]  /*1e50*/  IMAD.WIDE.U32 R14, R12, UR8, R14 ;  /* 0x000000080c0e7c25 */ /* 0x000fc6000f8e000e */
[----:B------:R-:W-:Y:S01]  /*1e60*/  LEA.HI.X R19, R62, UR17, R19, 0x2, P6 ;  /* 0x000000113e137c11 */ /* 0x000fe2000b0f1413 */
[----:B------:R-:W-:Y:S01]  /*1e70*/  IMAD.IADD R15, R61, 0x1, R15 ;  /* 0x000000013d0f7824 */ /* 0x000fe200078e020f */
[----:B------:R-:W-:-:S04]  /*1e80*/  LEA R58, P6, R14, UR16, 0x2 ;  /* 0x000000100e3a7c11 */ /* 0x000fc8000f8c10ff */
[----:B------:R-:W-:Y:S01]  /*1e90*/  LEA.HI.X R59, R14, UR17, R15, 0x2, P6 ;  /* 0x000000110e3b7c11 */ /* 0x000fe2000b0f140f */
[----:B---3--:R-:W-:-:S04]  /*1ea0*/  FMUL R57, R13, R8 ;  /* 0x000000080d397220 */ /* 0x008fc80000400000 */
[----:B--2---:R-:W-:-:S05]  /*1eb0*/  FFMA R63, R24, R7, R57 ;  /* 0x00000007183f7223 */ /* 0x004fca0000000039 */
[----:B------:R0:W-:Y:S01]  /*1ec0*/  @P4 STG.E desc[UR14][R22.64], R63 ;  /* 0x0000003f16004986 */ /* 0x0001e2000c10190e */
[----:B------:R-:W-:Y:S01]  /*1ed0*/  LEA R56, P4, R66, R22, 0x2 ;  /* 0x0000001642387211 */ /* 0x000fe200078810ff */
[----:B------:R-:W-:-:S12]  /*1ee0*/  @!P5 BRA `(.L_x_29) ;  /* 0x000000000004d947 */ /* 0x000fd80003800000 */
[----:B------:R1:W5:Y:S02]  /*1ef0*/  LDG.E.LTC128B R13, desc[UR14][R18.64] ;  /* 0x0000000e120d7981 */ /* 0x000364000c1e1920 */
.L_x_29:
[----:B------:R-:W-:Y:S05]  /*1f00*/  BSYNC B1 ;  /* 0x0000000000017941 */ /* 0x000fea0003800000 */
.L_x_28:
[----:B-----5:R-:W-:Y:S01]  /*1f10*/  FMUL R24, R13, R8 ;  /* 0x000000080d187220 */ /* 0x020fe20000400000 */
[----:B------:R-:W-:Y:S01]  /*1f20*/  LEA.HI.X R57, R66, R23, R67, 0x2, P4 ;  /* 0x0000001742397211 */ /* 0x000fe200020f1443 */
[----:B------:R-:W-:Y:S01]  /*1f30*/  BSSY B1, `(.L_x_30) ;  /* 0x0000009000017945 */ /* 0x000fe20003800000 */
[----:B------:R-:W-:Y:S01]  /*1f40*/  ISETP.GT.AND P1, PT, R10, 0x8, P1 ;  /* 0x000000080a00780c */ /* 0x000fe20000f24270 */
[----:B------:R-:W-:Y:S01]  /*1f50*/  FFMA R25, R25, R7, R24 ;  /* 0x0000000719197223 */ /* 0x000fe20000000018 */
[----:B------:R-:W-:-:S04]  /*1f60*/  IADD3 R14, P6, R16, R64, RZ ;  /* 0x00000040100e7210 */ /* 0x000fc80007fde0ff */
[----:B------:R2:W-:Y:S01]  /*1f70*/  @P5 STG.E desc[UR14][R56.64], R25 ;  /* 0x0000001938005986 */ /* 0x0005e2000c10190e */
[----:B------:R-:W-:Y:S02]  /*1f80*/  IMAD.X R15, R17, 0x1, R69, P6 ;  /* 0x00000001110f7824 */ /* 0x000fe400030e0645 */
[----:B------:R-:W-:-:S04]  /*1f90*/  IMAD.MOV.U32 R17, RZ, RZ, R13 ;  /* 0x000000ffff117224 */ /* 0x000fc800078e000d */
[----:B------:R-:W-:Y:S05]  /*1fa0*/  @!P1 BRA `(.L_x_31) ;  /* 0x0000000000049947 */ /* 0x000fea0003800000 */
[----:B------:R3:W5:Y:S02]  /*1fb0*/  LDG.E.LTC128B R17, desc[UR14][R58.64+0x20] ;  /* 0x0000200e3a117981 */ /* 0x000764000c1e1920 */
.L_x_31:
[----:B------:R-:W-:Y:S05]  /*1fc0*/  BSYNC B1 ;  /* 0x0000000000017941 */ /* 0x000fea0003800000 */
.L_x_30:
[----:B------:R-:W-:-:S04]  /*1fd0*/  IMAD.WIDE.U32 R12, R12, UR8, R14 ;  /* 0x000000080c0c7c25 */ /* 0x000fc8000f8e000e */
[----:B--2--5:R-:W-:Y:S01]  /*1fe0*/  FMUL R25, R17, R8 ;  /* 0x0000000811197220 */ /* 0x024fe20000400000 */
[----:B------:R-:W-:Y:S01]  /*1ff0*/  ISETP.GT.AND P2, PT, R10, 0x8, P2 ;  /* 0x000000080a00780c */ /* 0x000fe20001744270 */
[----:B------:R-:W-:Y:S01]  /*2000*/  USHF.L.U64.HI UR10, UR12, 0x5, UR13 ;  /* 0x000000050c0a7899 */ /* 0x000fe2000801020d */
[----:B------:R-:W-:Y:S01]  /*2010*/  IMAD.IADD R13, R61, 0x1, R13 ;  /* 0x000000013d0d7824 */ /* 0x000fe200078e020d */
[----:B------:R-:W-:Y:S01]  /*2020*/  LEA R14, P6, R12, UR16, 0x2 ;  /* 0x000000100c0e7c11 */ /* 0x000fe2000f8c10ff */
[----:B---3--:R-:W-:Y:S01]  /*2030*/  FFMA R59, R26, R7, R25 ;  /* 0x000000071a3b7223 */ /* 0x008fe20000000019 */
[----:B------:R-:W-:Y:S01]  /*2040*/  ISETP.GT.AND P4, PT, R11, 0x8, PT ;  /* 0x000000080b00780c */ /* 0x000fe20003f84270 */
[----:B------:R-:W-:Y:S01]  /*2050*/  USHF.L.U32 UR9, UR12, 0x5, URZ ;  /* 0x000000050c097899 */ /* 0x000fe2000800063f */
[----:B------:R-:W-:Y:S01]  /*2060*/  LEA.HI.X R15, R12, UR17, R13, 0x2, P6 ;  /* 0x000000110c0f7c11 */ /* 0x000fe2000b0f140d */
[----:B------:R-:W-:Y:S01]  /*2070*/  @P1 IMAD.MOV.U32 R12, RZ, RZ, R22 ;  /* 0x000000ffff0c1224 */ /* 0x000fe200078e0016 */
[----:B------:R-:W-:Y:S01]  /*2080*/  BSSY B1, `(.L_x_32) ;  /* 0x0000007000017945 */ /* 0x000fe20003800000 */
[----:B------:R-:W-:Y:S01]  /*2090*/  @P1 IMAD.MOV.U32 R13, RZ, RZ, R23 ;  /* 0x000000ffff0d1224 */ /* 0x000fe200078e0017 */
[----:B------:R-:W-:Y:S01]  /*20a0*/  ISETP.GT.AND P5, PT, R10, RZ, P4 ;  /* 0x000000ff0a00720c */ /* 0x000fe200027a4270 */
[----:B------:R-:W-:-:S03]  /*20b0*/  IMAD.MOV.U32 R25, RZ, RZ, R17 ;  /* 0x000000ffff197224 */ /* 0x000fc600078e0011 */
[----:B------:R2:W-:Y:S01]  /*20c0*/  @P1 STG.E desc[UR14][R12.64+0x20], R59 ;  /* 0x0000203b0c001986 */ /* 0x0005e2000c10190e */
[----:B------:R-:W-:Y:S08]  /*20d0*/  @!P2 BRA `(.L_x_33) ;  /* 0x000000000004a947 */ /* 0x000ff00003800000 */
[----:B------:R3:W5:Y:S02]  /*20e0*/  LDG.E.LTC128B R25, desc[UR14][R14.64+0x20] ;  /* 0x0000200e0e197981 */ /* 0x000764000c1e1920 */
.L_x_33:
[----:B------:R-:W-:Y:S05]  /*20f0*/  BSYNC B1 ;  /* 0x0000000000017941 */ /* 0x000fea0003800000 */
.L_x_32:
[----:B--2--5:R-:W-:Y:S01]  /*2100*/  FMUL R12, R25, R8 ;  /* 0x00000008190c7220 */ /* 0x024fe20000400000 */
[----:B------:R-:W-:Y:S01]  /*2110*/  IADD3 R16, P1, R20, UR9, RZ ;  /* 0x0000000914107c10 */ /* 0x000fe2000ff3e0ff */
[----:B------:R-:W-:Y:S02]  /*2120*/  IMAD.MOV.U32 R61, RZ, RZ, R25 ;  /* 0x000000ffff3d7224 */ /* 0x000fe400078e0019 */
[----:B------:R-:W-:Y:S01]  /*2130*/  FFMA R59, R27, R7, R12 ;  /* 0x000000071b3b7223 */ /* 0x000fe2000000000c */
[----:B---3--:R-:W-:Y:S01]  /*2140*/  @P2 IMAD.MOV.U32 R14, RZ, RZ, R56 ;  /* 0x000000ffff0e2224 */ /* 0x008fe200078e0038 */
[----:B------:R-:W-:Y:S01]  /*2150*/  IADD3.X R17, R21, UR10, RZ, P1, !PT ;  /* 0x0000000a15117c10 */ /* 0x000fe20008ffe4ff */
[----:B------:R-:W-:-:S05]  /*2160*/  @P2 IMAD.MOV.U32 R15, RZ, RZ, R57 ;  /* 0x000000ffff0f2224 */ /* 0x000fca00078e0039 */
[----:B------:R2:W-:Y:S04]  /*2170*/  @P2 STG.E desc[UR14][R14.64+0x20], R59 ;  /* 0x0000203b0e002986 */ /* 0x0005e8000c10190e */
[----:B------:R-:W3:Y:S01]  /*2180*/  @P5 LDG.E.LTC128B R61, desc[UR14][R16.64] ;  /* 0x0000000e103d5981 */ /* 0x000ee2000c1e1920 */
[C---:B0-----:R-:W-:Y:S01]  /*2190*/  IMAD.SHL.U32 R63, R66.reuse, 0x20, RZ ;  /* 0x00000020423f7824 */ /* 0x041fe200078e00ff */
[----:B------:R-:W-:Y:S01]  /*21a0*/  SHF.L.U64.HI R13, R66, 0x5, R67 ;  /* 0x00000005420d7819 */ /* 0x000fe20000010243 */
[----:B------:R-:W-:Y:S01]  /*21b0*/  BSSY B1, `(.L_x_34) ;  /* 0x000000c000017945 */ /* 0x000fe20003800000 */
[----:B------:R-:W-:Y:S02]  /*21c0*/  ISETP.GT.AND P1, PT, R11, 0x9, PT ;  /* 0x000000090b00780c */ /* 0x000fe40003f24270 */
[----:B------:R-:W-:-:S02]  /*21d0*/  IADD3 R24, P6, R63, R22, RZ ;  /* 0x000000163f187210 */ /* 0x000fc40007fde0ff */
[----:B------:R-:W-:-:S03]  /*21e0*/  ISETP.GT.AND P2, PT, R10, RZ, P1 ;  /* 0x000000ff0a00720c */ /* 0x000fc60000f44270 */
[----:B------:R-:W-:Y:S01]  /*21f0*/  IMAD.X R25, R13, 0x1, R23, P6 ;  /* 0x000000010d197824 */ /* 0x000fe200030e0617 */
[----:B------:R-:W-:Y:S01]  /*2200*/  IADD3 R26, P6, R18, UR9, RZ ;  /* 0x00000009121a7c10 */ /* 0x000fe2000ffde0ff */
[----:B---3--:R-:W-:-:S04]  /*2210*/  FMUL R27, R61, R8 ;  /* 0x000000083d1b7220 */ /* 0x008fc80000400000 */
[----:B------:R-:W-:Y:S01]  /*2220*/  FFMA R65, R28, R7, R27 ;  /* 0x000000071c417223 */ /* 0x000fe2000000001b */
[----:B------:R-:W-:-:S04]  /*2230*/  IADD3.X R27, R19, UR10, RZ, P6, !PT ;  /* 0x0000000a131b7c10 */ /* 0x000fc8000b7fe4ff */
[----:B------:R2:W-:Y:S01]  /*2240*/  @P5 STG.E desc[UR14][R24.64], R65 ;  /* 0x0000004118005986 */ /* 0x0005e2000c10190e */
[----:B------:R-:W-:Y:S05]  /*2250*/  @!P2 BRA `(.L_x_35) ;  /* 0x000000000004a947 */ /* 0x000fea0003800000 */
[----:B------:R0:W5:Y:S02]  /*2260*/  LDG.E.LTC128B R61, desc[UR14][R26.64] ;  /* 0x0000000e1a3d7981 */ /* 0x000164000c1e1920 */
.L_x_35:
[----:B------:R-:W-:Y:S05]  /*2270*/  BSYNC B1 ;  /* 0x0000000000017941 */ /* 0x000fea0003800000 */
.L_x_34:
[----:B------:R-:W-:Y:S01]  /*2280*/  UIADD3 UR7, UP0, UR9, 0x20, URZ ;  /* 0x0000002009077890 */ /* 0x000fe2000ff1e03f */
[----:B------:R-:W-:Y:S01]  /*2290*/  ISETP.GT.AND P4, PT, R10, 0x8, P4 ;  /* 0x000000080a00780c */ /* 0x000fe20002784270 */
[----:B-----5:R-:W-:Y:S01]  /*22a0*/  FMUL R12, R61, R8 ;  /* 0x000000083d0c7220 */ /* 0x020fe20000400000 */
[----:B------:R-:W-:Y:S01]  /*22b0*/  IADD3 R58, P5, R63, R56, RZ ;  /* 0x000000383f3a7210 */ /* 0x000fe20007fbe0ff */
[----:B------:R-:W-:Y:S02]  /*22c0*/  UIADD3.X UR8, URZ, UR10, URZ, UP0, !UPT ;  /* 0x0000000a3f087290 */ /* 0x000fe400087fe43f */
[----:B------:R-:W-:Y:S01]  /*22d0*/  IADD3 R20, P6, R20, UR7, RZ ;  /* 0x0000000714147c10 */ /* 0x000fe2000ffde0ff */
[----:B--2---:R-:W-:Y:S01]  /*22e0*/  FFMA R65, R29, R7, R12 ;  /* 0x000000071d417223 */ /* 0x004fe2000000000c */
[----:B------:R-:W-:Y:S02]  /*22f0*/  IMAD.X R59, R13, 0x1, R57, P5 ;  /* 0x000000010d3b7824 */ /* 0x000fe400028e0639 */
[----:B------:R-:W-:-:S03]  /*2300*/  IADD3.X R21, R21, UR8, RZ, P6, !PT ;  /* 0x0000000815157c10 */ /* 0x000fc6000b7fe4ff */
[----:B------:R2:W-:Y:S04]  /*2310*/  @P2 STG.E desc[UR14][R58.64], R65 ;  /* 0x000000413a002986 */ /* 0x0005e8000c10190e */
[----:B------:R-:W3:Y:S01]  /*2320*/  @P4 LDG.E.LTC128B R61, desc[UR14][R20.64] ;  /* 0x0000000e143d4981 */ /* 0x000ee2000c1e1920 */
[----:B------:R-:W-:Y:S01]  /*2330*/  IADD3 R14, P2, R63, 0x20, RZ ;  /* 0x000000203f0e7810 */ /* 0x000fe20007f5e0ff */
[----:B------:R-:W-:Y:S01]  /*2340*/  BSSY B1, `(.L_x_36) ;  /* 0x000000e000017945 */ /* 0x000fe20003800000 */
[----:B------:R-:W-:Y:S02]  /*2350*/  ISETP.GT.AND P1, PT, R10, 0x8, P1 ;  /* 0x000000080a00780c */ /* 0x000fe40000f24270 */
[----:B------:R-:W-:Y:S01]  /*2360*/  IADD3 R22, P5, R14, R22, RZ ;  /* 0x000000160e167210 */ /* 0x000fe20007fbe0ff */
[----:B------:R-:W-:Y:S01]  /*2370*/  IMAD.X R12, RZ, RZ, R13, P2 ;  /* 0x000000ffff0c7224 */ /* 0x000fe200010e060d */
[----:B-1----:R-:W-:-:S02]  /*2380*/  IADD3 R18, P6, R18, UR7, RZ ;  /* 0x0000000712127c10 */ /* 0x002fc4000ffde0ff */
[----:B------:R-:W-:Y:S01]  /*2390*/  ISETP.GT.AND P2, PT, R11, 0x10, PT ;  /* 0x000000100b00780c */ /* 0x000fe20003f44270 */
[----:B------:R-:W-:Y:S01]  /*23a0*/  IMAD.X R23, R12, 0x1, R23, P5 ;  /* 0x000000010c177824 */ /* 0x000fe200028e0617 */
[----:B------:R-:W-:Y:S02]  /*23b0*/  IADD3 R28, P5, R14, R56, RZ ;  /* 0x000000380e1c7210 */ /* 0x000fe40007fbe0ff */
[----:B------:R-:W-:Y:S01]  /*23c0*/  IADD3.X R19, R19, UR8, RZ, P6, !PT ;  /* 0x0000000813137c10 */ /* 0x000fe2000b7fe4ff */
[----:B---3--:R-:W-:-:S04]  /*23d0*/  FMUL R15, R61, R8 ;  /* 0x000000083d0f7220 */ /* 0x008fc80000400000 */
[----:B------:R-:W-:-:S05]  /*23e0*/  FFMA R15, R30, R7, R15 ;  /* 0x000000071e0f7223 */ /* 0x000fca000000000f */
[----:B------:R2:W-:Y:S01]  /*23f0*/  @P4 STG.E desc[UR14][R22.64], R15 ;  /* 0x0000000f16004986 */ /* 0x0005e2000c10190e */
[----:B------:R-:W-:Y:S05]  /*2400*/  @!P1 BRA `(.L_x_37) ;  /* 0x0000000000049947 */ /* 0x000fea0003800000 */
[----:B------:R1:W5:Y:S02]  /*2410*/  LDG.E.LTC128B R61, desc[UR14][R18.64] ;  /* 0x0000000e123d7981 */ /* 0x000364000c1e1920 */
.L_x_37:
[----:B------:R-:W-:Y:S05]  /*2420*/  BSYNC B1 ;  /* 0x0000000000017941 */ /* 0x000fea0003800000 */
.L_x_36:
[----:B-1---5:R-:W-:Y:S01]  /*2430*/  FMUL R18, R61, R8 ;  /* 0x000000083d127220 */ /* 0x022fe20000400000 */
[----:B------:R-:W-:Y:S01]  /*2440*/  IMAD.X R29, R12, 0x1, R57, P5 ;  /* 0x000000010c1d7824 */ /* 0x000fe200028e0639 */
[----:B------:R-:W-:Y:S01]  /*2450*/  ISETP.GT.AND P4, PT, R10, RZ, P2 ;  /* 0x000000ff0a00720c */ /* 0x000fe20001784270 */
[----:B------:R-:W-:Y:S01]  /*2460*/  BSSY B1, `(.L_x_38) ;  /* 0x0000008000017945 */ /* 0x000fe20003800000 */
[----:B------:R-:W-:Y:S01]  /*2470*/  FFMA R31, R31, R7, R18 ;  /* 0x000000071f1f7223 */ /* 0x000fe20000000012 */
[----:B------:R-:W-:Y:S02]  /*2480*/  IADD3 R18, P6, R16, UR9, RZ ;  /* 0x0000000910127c10 */ /* 0x000fe4000ffde0ff */
[----:B------:R-:W-:Y:S02]  /*2490*/  IADD3 R20, P5, R24, R63, RZ ;  /* 0x0000003f18147210 */ /* 0x000fe40007fbe0ff */
[----:B------:R1:W-:Y:S01]  /*24a0*/  @P1 STG.E desc[UR14][R28.64], R31 ;  /* 0x0000001f1c001986 */ /* 0x0003e2000c10190e */
[----:B------:R-:W-:-:S05]  /*24b0*/  IADD3.X R19, R17, UR10, RZ, P6, !PT ;  /* 0x0000000a11137c10 */ /* 0x000fca000b7fe4ff */
[----:B------:R-:W-:Y:S05]  /*24c0*/  @!P4 BRA `(.L_x_39) ;  /* 0x000000000004c947 */ /* 0x000fea0003800000 */
[----:B------:R3:W5:Y:S02]  /*24d0*/  LDG.E.LTC128B R61, desc[UR14][R18.64] ;  /* 0x0000000e123d7981 */ /* 0x000764000c1e1920 */
.L_x_39:
[----:B------:R-:W-:Y:S05]  /*24e0*/  BSYNC B1 ;  /* 0x0000000000017941 */ /* 0x000fea0003800000 */
.L_x_38:
[----:B------:R-:W-:Y:S01]  /*24f0*/  ISETP.GT.AND P1, PT, R11, 0x11, PT ;  /* 0x000000110b00780c */ /* 0x000fe20003f24270 */
[----:B------:R-:W-:Y:S02]  /*2500*/  IMAD.X R21, R25, 0x1, R13, P5 ;  /* 0x0000000119157824 */ /* 0x000fe400028e060d */
[----:B--2--5:R-:W-:Y:S01]  /*2510*/  FMUL R15, R61, R8 ;  /* 0x000000083d0f7220 */ /* 0x024fe20000400000 */
[----:B------:R-:W-:Y:S01]  /*2520*/  BSSY B1, `(.L_x_40) ;  /* 0x0000009000017945 */ /* 0x000fe20003800000 */
[----:B------:R-:W-:Y:S02]  /*2530*/  ISETP.GT.AND P5, PT, R10, RZ, P1 ;  /* 0x000000ff0a00720c */ /* 0x000fe40000fa4270 */
[----:B------:R-:W-:Y:S01]  /*2540*/  FFMA R15, R32, R7, R15 ;  /* 0x00000007200f7223 */ /* 0x000fe2000000000f */
[----:B-1----:R-:W-:-:S04]  /*2550*/  IADD3 R28, P6, R58, R63, RZ ;  /* 0x0000003f3a1c7210 */ /* 0x002fc80007fde0ff */
[----:B------:R1:W-:Y:S01]  /*2560*/  @P4 STG.E desc[UR14][R20.64], R15 ;  /* 0x0000000f14004986 */ /* 0x0003e2000c10190e */
[----:B------:R-:W-:-:S04]  /*2570*/  IADD3 R22, P4, R26, UR9, RZ ;  /* 0x000000091a167c10 */ /* 0x000fc8000ff9e0ff */
[----:B------:R-:W-:Y:S01]  /*2580*/  IADD3.X R23, R27, UR10, RZ, P4, !PT ;  /* 0x0000000a1b177c10 */ /* 0x000fe2000a7fe4ff */
[----:B------:R-:W-:Y:S08]  /*2590*/  @!P5 BRA `(.L_x_41) ;  /* 0x000000000004d947 */ /* 0x000ff00003800000 */
[----:B------:R2:W5:Y:S02]  /*25a0*/  LDG.E.LTC128B R61, desc[UR14][R22.64] ;  /* 0x0000000e163d7981 */ /* 0x000564000c1e1920 */
.L_x_41:
[----:B------:R-:W-:Y:S05]  /*25b0*/  BSYNC B1 ;  /* 0x0000000000017941 */ /* 0x000fea0003800000 */
.L_x_40:
[----:B-----5:R-:W-:Y:S01]  /*25c0*/  FMUL R30, R61, R8 ;  /* 0x000000083d1e7220 */ /* 0x020fe20000400000 */
[----:B------:R-:W-:Y:S01]  /*25d0*/  IMAD.X R29, R59, 0x1, R13, P6 ;  /* 0x000000013b1d7824 */ /* 0x000fe200030e060d */
[----:B------:R-:W-:Y:S01]  /*25e0*/  ISETP.GT.AND P4, PT, R10, 0x8, P2 ;  /* 0x000000080a00780c */ /* 0x000fe20001784270 */
[----:B------:R-:W-:Y:S01]  /*25f0*/  BSSY B1, `(.L_x_42) ;  /* 0x0000007000017945 */ /* 0x000fe20003800000 */
[----:B------:R-:W-:Y:S01]  /*2600*/  FFMA R33, R33, R7, R30 ;  /* 0x0000000721217223 */ /* 0x000fe2000000001e */
[----:B------:R-:W-:-:S04]  /*2610*/  IADD3 R16, P2, R16, UR7, RZ ;  /* 0x0000000710107c10 */ /* 0x000fc8000ff5e0ff */
[----:B------:R4:W-:Y:S01]  /*2620*/  @P5 STG.E desc[UR14][R28.64], R33 ;  /* 0x000000211c005986 */ /* 0x0009e2000c10190e */
[----:B------:R-:W-:-:S05]  /*2630*/  IADD3.X R17, R17, UR8, RZ, P2, !PT ;  /* 0x0000000811117c10 */ /* 0x000fca00097fe4ff */
[----:B------:R-:W-:Y:S05]  /*2640*/  @!P4 BRA `(.L_x_43) ;  /* 0x000000000004c947 */ /* 0x000fea0003800000 */
[----:B------:R0:W5:Y:S02]  /*2650*/  LDG.E.LTC128B R61, desc[UR14][R16.64] ;  /* 0x0000000e103d7981 */ /* 0x000164000c1e1920 */
.L_x_43:
[----:B------:R-:W-:Y:S05]  /*2660*/  BSYNC B1 ;  /* 0x0000000000017941 */ /* 0x000fea0003800000 */
.L_x_42:
[----:B0-----:R-:W-:Y:S01]  /*2670*/  IADD3 R16, P5, R14, R24, RZ ;  /* 0x000000180e107210 */ /* 0x001fe20007fbe0ff */
[----:B-1---5:R-:W-:Y:S01]  /*2680*/  FMUL R15, R61, R8 ;  /* 0x000000083d0f7220 */ /* 0x022fe20000400000 */
[----:B------:R-:W-:Y:S01]  /*2690*/  ISETP.GT.AND P1, PT, R10, 0x8, P1 ;  /* 0x000000080a00780c */ /* 0x000fe20000f24270 */
[----:B------:R-:W-:Y:S01]  /*26a0*/  BSSY B1, `(.L_x_44) ;  /* 0x000000a000017945 */ /* 0x000fe20003800000 */
[----:B------:R-:W-:Y:S01]  /*26b0*/  IADD3 R24, P6, R26, UR7, RZ ;  /* 0x000000071a187c10 */ /* 0x000fe2000ffde0ff */
[----:B------:R-:W-:Y:S01]  /*26c0*/  FFMA R15, R34, R7, R15 ;  /* 0x00000007220f7223 */ /* 0x000fe2000000000f */
[----:B------:R-:W-:Y:S01]  /*26d0*/  IMAD.X R17, R12, 0x1, R25, P5 ;  /* 0x000000010c117824 */ /* 0x000fe200028e0619 */
[----:B------:R-:W-:Y:S02]  /*26e0*/  ISETP.GT.AND P2, PT, R11, 0x18, PT ;  /* 0x000000180b00780c */ /* 0x000fe40003f44270 */
[----:B------:R-:W-:Y:S02]  /*26f0*/  IADD3 R30, P5, R14, R58, RZ ;  /* 0x0000003a0e1e7210 */ /* 0x000fe40007fbe0ff */
[----:B------:R0:W-:Y:S01]  /*2700*/  @P4 STG.E desc[UR14][R16.64], R15 ;  /* 0x0000000f10004986 */ /* 0x0001e2000c10190e */
[----:B------:R-:W-:-:S03]  /*2710*/  IADD3.X R25, R27, UR8, RZ, P6, !PT ;  /* 0x000000081b197c10 */ /* 0x000fc6000b7fe4ff */
[----:B------:R-:W-:Y:S07]  /*2720*/  @!P1 BRA `(.L_x_45) ;  /* 0x0000000000049947 */ /* 0x000fee0003800000 */
[----:B------:R1:W5:Y:S02]  /*2730*/  LDG.E.LTC128B R61, desc[UR14][R24.64] ;  /* 0x0000000e183d7981 */ /* 0x000364000c1e1920 */
.L_x_45:
[----:B------:R-:W-:Y:S05]  /*2740*/  BSYNC B1 ;  /* 0x0000000000017941 */ /* 0x000fea0003800000 */
.L_x_44:
[----:B0----5:R-:W-:Y:S01]  /*2750*/  FMUL R16, R61, R8 ;  /* 0x000000083d107220 */ /* 0x021fe20000400000 */
[----:B------:R-:W-:Y:S01]  /*2760*/  IMAD.X R31, R12, 0x1, R59, P5 ;  /* 0x000000010c1f7824 */ /* 0x000fe200028e063b */
[----:B------:R-:W-:Y:S01]  /*2770*/  ISETP.GT.AND P4, PT, R10, RZ, P2 ;  /* 0x000000ff0a00720c */ /* 0x000fe20001784270 */
[----:B------:R-:W-:Y:S01]  /*2780*/  BSSY B1, `(.L_x_46) ;  /* 0x0000008000017945 */ /* 0x000fe20003800000 */
[----:B------:R-:W-:Y:S01]  /*2790*/  FFMA R35, R35, R7, R16 ;  /* 0x0000000723237223 */ /* 0x000fe20000000010 */
[----:B------:R-:W-:Y:S02]  /*27a0*/  IADD3 R16, P6, R18, UR9, RZ ;  /* 0x0000000912107c10 */ /* 0x000fe4000ffde0ff */
[----:B-1----:R-:W-:Y:S02]  /*27b0*/  IADD3 R24, P5, R20, R63, RZ ;  /* 0x0000003f14187210 */ /* 0x002fe40007fbe0ff */
[----:B------:R0:W-:Y:S01]  /*27c0*/  @P1 STG.E desc[UR14][R30.64], R35 ;  /* 0x000000231e001986 */ /* 0x0001e2000c10190e */
[----:B------:R-:W-:-:S05]  /*27d0*/  IADD3.X R17, R19, UR10, RZ, P6, !PT ;  /* 0x0000000a13117c10 */ /* 0x000fca000b7fe4ff */
[----:B------:R-:W-:Y:S05]  /*27e0*/  @!P4 BRA `(.L_x_47) ;  /* 0x000000000004c947 */ /* 0x000fea0003800000 */
[----:B------:R1:W5:Y:S02]  /*27f0*/  LDG.E.LTC128B R61, desc[UR14][R16.64] ;  /* 0x0000000e103d7981 */ /* 0x000364000c1e1920 */
.L_x_47:
[----:B------:R-:W-:Y:S05]  /*2800*/  BSYNC B1 ;  /* 0x0000000000017941 */ /* 0x000fea0003800000 */
.L_x_46:
[----:B------:R-:W-:Y:S01]  /*2810*/  ISETP.GT.AND P1, PT, R11, 0x19, PT ;  /* 0x000000190b00780c */ /* 0x000fe20003f24270 */
[----:B------:R-:W-:Y:S02]  /*2820*/  IMAD.X R25, R21, 0x1, R13, P5 ;  /* 0x0000000115197824 */ /* 0x000fe400028e060d */
[----:B-----5:R-:W-:Y:S01]  /*2830*/  FMUL R15, R61, R8 ;  /* 0x000000083d0f7220 */ /* 0x020fe20000400000 */
[----:B------:R-:W-:Y:S01]  /*2840*/  BSSY B1, `(.L_x_48) ;  /* 0x0000009000017945 */ /* 0x000fe20003800000 */
[----:B------:R-:W-:Y:S02]  /*2850*/  ISETP.GT.AND P5, PT, R10, RZ, P1 ;  /* 0x000000ff0a00720c */ /* 0x000fe40000fa4270 */
[----:B------:R-:W-:Y:S01]  /*2860*/  FFMA R15, R36, R7, R15 ;  /* 0x00000007240f7223 */ /* 0x000fe2000000000f */
[----:B0-----:R-:W-:-:S04]  /*2870*/  IADD3 R30, P6, R28, R63, RZ ;  /* 0x0000003f1c1e7210 */ /* 0x001fc80007fde0ff */
[----:B------:R0:W-:Y:S01]  /*2880*/  @P4 STG.E desc[UR14][R24.64], R15 ;  /* 0x0000000f18004986 */ /* 0x0001e2000c10190e */
[----:B------:R-:W-:-:S04]  /*2890*/  IADD3 R26, P4, R22, UR9, RZ ;  /* 0x00000009161a7c10 */ /* 0x000fc8000ff9e0ff */
[----:B------:R-:W-:Y:S01]  /*28a0*/  IADD3.X R27, R23, UR10, RZ, P4, !PT ;  /* 0x0000000a171b7c10 */ /* 0x000fe2000a7fe4ff */
[----:B------:R-:W-:Y:S08]  /*28b0*/  @!P5 BRA `(.L_x_49) ;  /* 0x000000000004d947 */ /* 0x000ff00003800000 */
[----:B------:R0:W5:Y:S02]  /*28c0*/  LDG.E.LTC128B R61, desc[UR14][R26.64] ;  /* 0x0000000e1a3d7981 */ /* 0x000164000c1e1920 */
.L_x_49:
[----:B------:R-:W-:Y:S05]  /*28d0*/  BSYNC B1 ;  /* 0x0000000000017941 */ /* 0x000fea0003800000 */
.L_x_48:
[----:B-----5:R-:W-:Y:S01]  /*28e0*/  FMUL R32, R61, R8 ;  /* 0x000000083d207220 */ /* 0x020fe20000400000 */
[----:B------:R-:W-:Y:S01]  /*28f0*/  IMAD.X R31, R29, 0x1, R13, P6 ;  /* 0x000000011d1f7824 */ /* 0x000fe200030e060d */
[----:B------:R-:W-:Y:S01]  /*2900*/  ISETP.GT.AND P4, PT, R10, 0x8, P2 ;  /* 0x000000080a00780c */ /* 0x000fe20001784270 */
[----:B------:R-:W-:Y:S01]  /*2910*/  BSSY B1, `(.L_x_50) ;  /* 0x0000007000017945 */ /* 0x000fe20003800000 */
[----:B------:R-:W-:Y:S01]  /*2920*/  FFMA R37, R37, R7, R32 ;  /* 0x0000000725257223 */ /* 0x000fe20000000020 */
[----:B---3--:R-:W-:-:S04]  /*2930*/  IADD3 R18, P2, R18, UR7, RZ ;  /* 0x0000000712127c10 */ /* 0x008fc8000ff5e0ff */
[----:B------:R3:W-:Y:S01]  /*2940*/  @P5 STG.E desc[UR14][R30.64], R37 ;  /* 0x000000251e005986 */ /* 0x0007e2000c10190e */
[----:B------:R-:W-:-:S05]  /*2950*/  IADD3.X R19, R19, UR8, RZ, P2, !PT ;  /* 0x0000000813137c10 */ /* 0x000fca00097fe4ff */
[----:B------:R-:W-:Y:S05]  /*2960*/  @!P4 BRA `(.L_x_51) ;  /* 0x000000000004c947 */ /* 0x000fea0003800000 */
[----:B------:R0:W5:Y:S02]  /*2970*/  LDG.E.LTC128B R61, desc[UR14][R18.64] ;  /* 0x0000000e123d7981 */ /* 0x000164000c1e1920 */
.L_x_51:
[----:B------:R-:W-:Y:S05]  /*2980*/  BSYNC B1 ;  /* 0x0000000000017941 */ /* 0x000fea0003800000 */
.L_x_50:
[----:B0-----:R-:W-:Y:S01]  /*2990*/  IADD3 R18, P5, R20, R14, RZ ;  /* 0x0000000e14127210 */ /* 0x001fe20007fbe0ff */
[----:B-----5:R-:W-:Y:S01]  /*29a0*/  FMUL R15, R61, R8 ;  /* 0x000000083d0f7220 */ /* 0x020fe20000400000 */
        /* <DEDUP_REMOVED lines=11> */
.L_x_53:
[----:B------:R-:W-:Y:S05]  /*2a60*/  BSYNC B1 ;  /* 0x0000000000017941 */ /* 0x000fea0003800000 */
.L_x_52:
[----:B0----5:R-:W-:Y:S01]  /*2a70*/  FMUL R18, R61, R8 ;  /* 0x000000083d127220 */ /* 0x021fe20000400000 */
[----:B----4-:R-:W-:Y:S01]  /*2a80*/  IMAD.X R33, R29, 0x1, R12, P5 ;  /* 0x000000011d217824 */ /* 0x010fe200028e060c */
        /* <DEDUP_REMOVED lines=9> */
.L_x_55:
[----:B------:R-:W-:Y:S05]  /*2b20*/  BSYNC B1 ;  /* 0x0000000000017941 */ /* 0x000fea0003800000 */
.L_x_54:
[----:B------:R-:W-:Y:S01]  /*2b30*/  ISETP.GT.AND P1, PT, R11, 0x21, PT ;  /* 0x000000210b00780c */ /* 0x000fe20003f24270 */
[----:B------:R-:W-:Y:S02]  /*2b40*/  IMAD.X R21, R25, 0x1, R13, P5 ;  /* 0x0000000119157824 */ /* 0x000fe400028e060d */
[----:B-----5:R-:W-:Y:S01]  /*2b50*/  FMUL R15, R61, R8 ;  /* 0x000000083d0f7220 */ /* 0x020fe20000400000 */
[----:B------:R-:W-:Y:S01]  /*2b60*/  BSSY B1, `(.L_x_56) ;  /* 0x0000009000017945 */ /* 0x000fe20003800000 */
[----:B------:R-:W-:Y:S02]  /*2b70*/  ISETP.GT.AND P5, PT, R10, RZ, P1 ;  /* 0x000000ff0a00720c */ /* 0x000fe40000fa4270 */
[----:B------:R-:W-:Y:S01]  /*2b80*/  FFMA R15, R40, R7, R15 ;  /* 0x00000007280f7223 */ /* 0x000fe2000000000f */
[----:B------:R-:W-:-:S04]  /*2b90*/  IADD3 R28, P6, R30, R63, RZ ;  /* 0x0000003f1e1c7210 */ /* 0x000fc80007fde0ff */
[----:B------:R0:W-:Y:S01]  /*2ba0*/  @P4 STG.E desc[UR14][R20.64], R15 ;  /* 0x0000000f14004986 */ /* 0x0001e2000c10190e */
[----:B--2---:R-:W-:-:S04]  /*2bb0*/  IADD3 R22, P4, R26, UR9, RZ ;  /* 0x000000091a167c10 */ /* 0x004fc8000ff9e0ff */
[----:B------:R-:W-:Y:S01]  /*2bc0*/  IADD3.X R23, R27, UR10, RZ, P4, !PT ;  /* 0x0000000a1b177c10 */ /* 0x000fe2000a7fe4ff */
[----:B------:R-:W-:Y:S08]  /*2bd0*/  @!P5 BRA `(.L_x_57) ;  /* 0x000000000004d947 */ /* 0x000ff00003800000 */
[----:B------:R2:W5:Y:S02]  /*2be0*/  LDG.E.LTC128B R61, desc[UR14][R22.64] ;  /* 0x0000000e163d7981 */ /* 0x000564000c1e1920 */
.L_x_57:
[----:B------:R-:W-:Y:S05]  /*2bf0*/  BSYNC B1 ;  /* 0x0000000000017941 */ /* 0x000fea0003800000 */
.L_x_56:
[----:B0----5:R-:W-:Y:S01]  /*2c00*/  FMUL R32, R61, R8 ;  /* 0x000000083d207220 */ /* 0x021fe20000400000 */
[----:B------:R-:W-:Y:S01]  /*2c10*/  IMAD.X R29, R31, 0x1, R13, P6 ;  /* 0x000000011f1d7824 */ /* 0x000fe200030e060d */
[----:B------:R-:W-:Y:S01]  /*2c20*/  ISETP.GT.AND P4, PT, R10, 0x8, P2 ;  /* 0x000000080a00780c */ /* 0x000fe20001784270 */
[----:B------:R-:W-:Y:S01]  /*2c30*/  BSSY B1, `(.L_x_58) ;  /* 0x0000007000017945 */ /* 0x000fe20003800000 */
[----:B------:R-:W-:Y:S01]  /*2c40*/  FFMA R41, R41, R7, R32 ;  /* 0x0000000729297223 */ /* 0x000fe20000000020 */
[----:B-1----:R-:W-:-:S04]  /*2c50*/  IADD3 R16, P2, R16, UR7, RZ ;  /* 0x0000000710107c10 */ /* 0x002fc8000ff5e0ff */
[----:B------:R0:W-:Y:S01]  /*2c60*/  @P5 STG.E desc[UR14][R28.64], R41 ;  /* 0x000000291c005986 */ /* 0x0001e2000c10190e */
[----:B------:R-:W-:-:S05]  /*2c70*/  IADD3.X R17, R17, UR8, RZ, P2, !PT ;  /* 0x0000000811117c10 */ /* 0x000fca00097fe4ff */
[----:B------:R-:W-:Y:S05]  /*2c80*/  @!P4 BRA `(.L_x_59) ;  /* 0x000000000004c947 */ /* 0x000fea0003800000 */
[----:B------:R1:W5:Y:S02]  /*2c90*/  LDG.E.LTC128B R61, desc[UR14][R16.64] ;  /* 0x0000000e103d7981 */ /* 0x000364000c1e1920 */
.L_x_59:
[----:B------:R-:W-:Y:S05]  /*2ca0*/  BSYNC B1 ;  /* 0x0000000000017941 */ /* 0x000fea0003800000 */
.L_x_58:
[----:B-1----:R-:W-:Y:S01]  /*2cb0*/  IADD3 R16, P5, R24, R14, RZ ;  /* 0x0000000e18107210 */ /* 0x002fe20007fbe0ff */
        /* <DEDUP_REMOVED lines=12> */
.L_x_61:
[----:B------:R-:W-:Y:S05]  /*2d80*/  BSYNC B1 ;  /* 0x0000000000017941 */ /* 0x000fea0003800000 */
.L_x_60:
[----:B-1---5:R-:W-:Y:S01]  /*2d90*/  FMUL R16, R61, R8 ;  /* 0x000000083d107220 */ /* 0x022fe20000400000 */
[----:B------:R-:W-:Y:S01]  /*2da0*/  IMAD.X R33, R31, 0x1, R12, P5 ;  /* 0x000000011f217824 */ /* 0x000fe200028e060c */
[----:B------:R-:W-:Y:S01]  /*2db0*/  ISETP.GT.AND P6, PT, R10, RZ, P2 ;  /* 0x000000ff0a00720c */ /* 0x000fe200017c4270 */
[----:B------:R-:W-:Y:S01]  /*2dc0*/  BSSY B1, `(.L_x_62) ;  /* 0x0000008000017945 */ /* 0x000fe20003800000 */
[----:B------:R-:W-:Y:S01]  /*2dd0*/  FFMA R43, R43, R7, R16 ;  /* 0x000000072b2b7223 */ /* 0x000fe20000000010 */
[----:B------:R-:W-:Y:S02]  /*2de0*/  IADD3 R16, P5, R18, UR9, RZ ;  /* 0x0000000912107c10 */ /* 0x000fe4000ffbe0ff */
[----:B0-----:R-:W-:Y:S02]  /*2df0*/  IADD3 R24, P4, R20, R63, RZ ;  /* 0x0000003f14187210 */ /* 0x001fe40007f9e0ff */
[----:B------:R0:W-:Y:S01]  /*2e00*/  @P1 STG.E desc[UR14][R32.64], R43 ;  /* 0x0000002b20001986 */ /* 0x0001e2000c10190e */
[----:B------:R-:W-:-:S05]  /*2e10*/  IADD3.X R17, R19, UR10, RZ, P5, !PT ;  /* 0x0000000a13117c10 */ /* 0x000fca000affe4ff */
[----:B------:R-:W-:Y:S05]  /*2e20*/  @!P6 BRA `(.L_x_63) ;  /* 0x000000000004e947 */ /* 0x000fea0003800000 */
[----:B------:R1:W5:Y:S02]  /*2e30*/  LDG.E.LTC128B R61, desc[UR14][R16.64] ;  /* 0x0000000e103d7981 */ /* 0x000364000c1e1920 */
.L_x_63:
[----:B------:R-:W-:Y:S05]  /*2e40*/  BSYNC B1 ;  /* 0x0000000000017941 */ /* 0x000fea0003800000 */
.L_x_62:
[----:B------:R-:W-:Y:S01]  /*2e50*/  ISETP.GT.AND P1, PT, R11, 0x29, PT ;  /* 0x000000290b00780c */ /* 0x000fe20003f24270 */
[----:B------:R-:W-:Y:S02]  /*2e60*/  IMAD.X R25, R21, 0x1, R13, P4 ;  /* 0x0000000115197824 */ /* 0x000fe400020e060d */
[----:B-----5:R-:W-:Y:S01]  /*2e70*/  FMUL R15, R61, R8 ;  /* 0x000000083d0f7220 */ /* 0x020fe20000400000 */
[----:B------:R-:W-:Y:S01]  /*2e80*/  BSSY B1, `(.L_x_64) ;  /* 0x0000009000017945 */ /* 0x000fe20003800000 */
[----:B------:R-:W-:Y:S02]  /*2e90*/  ISETP.GT.AND P4, PT, R10, RZ, P1 ;  /* 0x000000ff0a00720c */ /* 0x000fe40000f84270 */
[----:B------:R-:W-:Y:S01]  /*2ea0*/  FFMA R15, R44, R7, R15 ;  /* 0x000000072c0f7223 */ /* 0x000fe2000000000f */
[----:B---3--:R-:W-:-:S04]  /*2eb0*/  IADD3 R30, P5, R28, R63, RZ ;  /* 0x0000003f1c1e7210 */ /* 0x008fc80007fbe0ff */
[----:B------:R3:W-:Y:S01]  /*2ec0*/  @P6 STG.E desc[UR14][R24.64], R15 ;  /* 0x0000000f18006986 */ /* 0x0007e2000c10190e */
[----:B------:R-:W-:-:S04]  /*2ed0*/  IADD3 R26, P6, R22, UR9, RZ ;  /* 0x00000009161a7c10 */ /* 0x000fc8000ffde0ff */
[----:B------:R-:W-:Y:S01]  /*2ee0*/  IADD3.X R27, R23, UR10, RZ, P6, !PT ;  /* 0x0000000a171b7c10 */ /* 0x000fe2000b7fe4ff */
[----:B------:R-:W-:Y:S08]  /*2ef0*/  @!P4 BRA `(.L_x_65) ;  /* 0x000000000004c947 */ /* 0x000ff00003800000 */
[----:B------:R0:W5:Y:S02]  /*2f00*/  LDG.E.LTC128B R61, desc[UR14][R26.64] ;  /* 0x0000000e1a3d7981 */ /* 0x000164000c1e1920 */
.L_x_65:
[----:B------:R-:W-:Y:S05]  /*2f10*/  BSYNC B1 ;  /* 0x0000000000017941 */ /* 0x000fea0003800000 */
.L_x_64:
[----:B0----5:R-:W-:Y:S01]  /*2f20*/  FMUL R32, R61, R8 ;  /* 0x000000083d207220 */ /* 0x021fe20000400000 */
[----:B------:R-:W-:Y:S01]  /*2f30*/  IMAD.X R31, R29, 0x1, R13, P5 ;  /* 0x000000011d1f7824 */ /* 0x000fe200028e060d */
[----:B------:R-:W-:Y:S01]  /*2f40*/  ISETP.GT.AND P2, PT, R10, 0x8, P2 ;  /* 0x000000080a00780c */ /* 0x000fe20001744270 */
[----:B------:R-:W-:Y:S01]  /*2f50*/  BSSY B1, `(.L_x_66) ;  /* 0x0000007000017945 */ /* 0x000fe20003800000 */
[----:B------:R-:W-:Y:S01]  /*2f60*/  FFMA R45, R45, R7, R32 ;  /* 0x000000072d2d7223 */ /* 0x000fe20000000020 */
[----:B----4-:R-:W-:-:S04]  /*2f70*/  IADD3 R18, P5, R18, UR7, RZ ;  /* 0x0000000712127c10 */ /* 0x010fc8000ffbe0ff */
[----:B------:R0:W-:Y:S01]  /*2f80*/  @P4 STG.E desc[UR14][R30.64], R45 ;  /* 0x0000002d1e004986 */ /* 0x0001e2000c10190e */
[----:B------:R-:W-:-:S05]  /*2f90*/  IADD3.X R19, R19, UR8, RZ, P5, !PT ;  /* 0x0000000813137c10 */ /* 0x000fca000affe4ff */
[----:B------:R-:W-:Y:S05]  /*2fa0*/  @!P2 BRA `(.L_x_67) ;  /* 0x000000000004a947 */ /* 0x000fea0003800000 */
[----:B------:R4:W5:Y:S02]  /*2fb0*/  LDG.E.LTC128B R61, desc[UR14][R18.64] ;  /* 0x0000000e123d7981 */ /* 0x000964000c1e1920 */
.L_x_67:
[----:B------:R-:W-:Y:S05]  /*2fc0*/  BSYNC B1 ;  /* 0x0000000000017941 */ /* 0x000fea0003800000 */
.L_x_66:
[----:B----4-:R-:W-:Y:S01]  /*2fd0*/  IADD3 R18, P5, R20, R14, RZ ;  /* 0x0000000e14127210 */ /* 0x010fe20007fbe0ff */
[----:B---3-5:R-:W-:Y:S01]  /*2fe0*/  FMUL R15, R61, R8 ;  /* 0x000000083d0f7220 */ /* 0x028fe20000400000 */
        /* <DEDUP_REMOVED lines=11> */
.L_x_69:
[----:B------:R-:W-:Y:S05]  /*30a0*/  BSYNC B1 ;  /* 0x0000000000017941 */ /* 0x000fea0003800000 */
.L_x_68:
[----:B---3-5:R-:W-:Y:S01]  /*30b0*/  FMUL R18, R61, R8 ;  /* 0x000000083d127220 */ /* 0x028fe20000400000 */
[----:B------:R-:W-:Y:S01]  /*30c0*/  IMAD.X R33, R29, 0x1, R12, P5 ;  /* 0x000000011d217824 */ /* 0x000fe200028e060c */
[----:B------:R-:W-:Y:S01]  /*30d0*/  ISETP.GT.AND P6, PT, R10, RZ, P4 ;  /* 0x000000ff0a00720c */ /* 0x000fe200027c4270 */
[----:B------:R-:W-:Y:S01]  /*30e0*/  BSSY B1, `(.L_x_70) ;  /* 0x0000008000017945 */ /* 0x000fe20003800000 */
[----:B------:R-:W-:Y:S01]  /*30f0*/  FFMA R47, R47, R7, R18 ;  /* 0x000000072f2f7223 */ /* 0x000fe20000000012 */
[----:B------:R-:W-:Y:S02]  /*3100*/  IADD3 R18, P2, R16, UR9, RZ ;  /* 0x0000000910127c10 */ /* 0x000fe4000ff5e0ff */
[----:B----4-:R-:W-:Y:S02]  /*3110*/  IADD3 R20, P5, R24, R63, RZ ;  /* 0x0000003f18147210 */ /* 0x010fe40007fbe0ff */
[----:B------:R3:W-:Y:S01]  /*3120*/  @P1 STG.E desc[UR14][R32.64], R47 ;  /* 0x0000002f20001986 */ /* 0x0007e2000c10190e */
[----:B------:R-:W-:-:S05]  /*3130*/  IADD3.X R19, R17, UR10, RZ, P2, !PT ;  /* 0x0000000a11137c10 */ /* 0x000fca00097fe4ff */
[----:B------:R-:W-:Y:S05]  /*3140*/  @!P6 BRA `(.L_x_71) ;  /* 0x000000000004e947 */ /* 0x000fea0003800000 */
[----:B------:R4:W5:Y:S02]  /*3150*/  LDG.E.LTC128B R61, desc[UR14][R18.64] ;  /* 0x0000000e123d7981 */ /* 0x000964000c1e1920 */
.L_x_71:
[----:B------:R-:W-:Y:S05]  /*3160*/  BSYNC B1 ;  /* 0x0000000000017941 */ /* 0x000fea0003800000 */
.L_x_70:
[----:B------:R-:W-:Y:S01]  /*3170*/  ISETP.GT.AND P2, PT, R11, 0x31, PT ;  /* 0x000000310b00780c */ /* 0x000fe20003f44270 */
[----:B-----5:R-:W-:Y:S01]  /*3180*/  FMUL R15, R61, R8 ;  /* 0x000000083d0f7220 */ /* 0x020fe20000400000 */
[----:B------:R-:W-:Y:S01]  /*3190*/  IMAD.X R21, R25, 0x1, R13, P5 ;  /* 0x0000000119157824 */ /* 0x000fe200028e060d */
[----:B------:R-:W-:Y:S01]  /*31a0*/  BSSY B1, `(.L_x_72) ;  /* 0x0000009000017945 */ /* 0x000fe20003800000 */
[----:B------:R-:W-:Y:S01]  /*31b0*/  ISETP.GT.AND P1, PT, R10, RZ, P2 ;  /* 0x000000ff0a00720c */ /* 0x000fe20001724270 */
[----:B------:R-:W-:Y:S01]  /*31c0*/  FFMA R15, R48, R7, R15 ;  /* 0x00000007300f7223 */ /* 0x000fe2000000000f */
[----:B------:R-:W-:-:S04]  /*31d0*/  IADD3 R28, P5, R30, R63, RZ ;  /* 0x0000003f1e1c7210 */ /* 0x000fc80007fbe0ff */
[----:B------:R0:W-:Y:S01]  /*31e0*/  @P6 STG.E desc[UR14][R20.64], R15 ;  /* 0x0000000f14006986 */ /* 0x0001e2000c10190e */
[----:B--2---:R-:W-:-:S04]  /*31f0*/  IADD3 R22, P6, R26, UR9, RZ ;  /* 0x000000091a167c10 */ /* 0x004fc8000ffde0ff */
[----:B------:R-:W-:Y:S02]  /*3200*/  IADD3.X R23, R27, UR10, RZ, P6, !PT ;  /* 0x0000000a1b177c10 */ /* 0x000fe4000b7fe4ff */
[----:B------:R-:W-:Y:S07]  /*3210*/  @!P1 BRA `(.L_x_73) ;  /* 0x0000000000049947 */ /* 0x000fee0003800000 */
[----:B------:R2:W5:Y:S02]  /*3220*/  LDG.E.LTC128B R61, desc[UR14][R22.64] ;  /* 0x0000000e163d7981 */ /* 0x000564000c1e1920 */
.L_x_73:
[----:B------:R-:W-:Y:S05]  /*3230*/  BSYNC B1 ;  /* 0x0000000000017941 */ /* 0x000fea0003800000 */
.L_x_72:
[----:B---3-5:R-:W-:Y:S01]  /*3240*/  FMUL R32, R61, R8 ;  /* 0x000000083d207220 */ /* 0x028fe20000400000 */
        /* <DEDUP_REMOVED lines=9> */
.L_x_75:
[----:B------:R-:W-:Y:S05]  /*32e0*/  BSYNC B1 ;  /* 0x0000000000017941 */ /* 0x000fea0003800000 */
.L_x_74:
[----:B---3--:R-:W-:Y:S01]  /*32f0*/  IADD3 R16, P5, R24, R14, RZ ;  /* 0x0000000e18107210 */ /* 0x008fe20007fbe0ff */
[----:B0----5:R-:W-:Y:S01]  /*3300*/  FMUL R15, R61, R8 ;  /* 0x000000083d0f7220 */ /* 0x021fe20000400000 */
        /* <DEDUP_REMOVED lines=11> */
.L_x_77:
[----:B------:R-:W-:Y:S05]  /*33c0*/  BSYNC B1 ;  /* 0x0000000000017941 */ /* 0x000fea0003800000 */
.L_x_76:
[----:B0----5:R-:W-:Y:S01]  /*33d0*/  FMUL R16, R61, R8 ;  /* 0x000000083d107220 */ /* 0x021fe20000400000 */
[----:B------:R-:W-:Y:S01]  /*33e0*/  IMAD.X R33, R31, 0x1, R12, P5 ;  /* 0x000000011f217824 */ /* 0x000fe200028e060c */
[----:B------:R-:W-:Y:S01]  /*33f0*/  ISETP.GT.AND P6, PT, R10, RZ, P1 ;  /* 0x000000ff0a00720c */ /* 0x000fe20000fc4270 */
[----:B------:R-:W-:Y:S01]  /*3400*/  BSSY B1, `(.L_x_78) ;  /* 0x0000008000017945 */ /* 0x000fe20003800000 */
[----:B------:R-:W-:Y:S01]  /*3410*/  FFMA R51, R51, R7, R16 ;  /* 0x0000000733337223 */ /* 0x000fe20000000010 */
[----:B---3--:R-:W-:-:S04]  /*3420*/  IADD3 R24, P4, R20, R63, RZ ;  /* 0x0000003f14187210 */ /* 0x008fc80007f9e0ff */
[----:B------:R0:W-:Y:S06]  /*3430*/  @P2 STG.E desc[UR14][R32.64], R51 ;  /* 0x0000003320002986 */ /* 0x0001ec000c10190e */
[----:B------:R-:W-:Y:S05]  /*3440*/  @!P6 BRA `(.L_x_79) ;  /* 0x00000000000ce947 */ /* 0x000fea0003800000 */
[----:B------:R-:W-:-:S04]  /*3450*/  IADD3 R16, P2, R18, UR9, RZ ;  /* 0x0000000912107c10 */ /* 0x000fc8000ff5e0ff */
[----:B------:R-:W-:-:S05]  /*3460*/  IADD3.X R17, R19, UR10, RZ, P2, !PT ;  /* 0x0000000a13117c10 */ /* 0x000fca00097fe4ff */
[----:B------:R3:W5:Y:S04]  /*3470*/  LDG.E.LTC128B R61, desc[UR14][R16.64] ;  /* 0x0000000e103d7981 */ /* 0x000768000c1e1920 */
.L_x_79:
[----:B------:R-:W-:Y:S05]  /*3480*/  BSYNC B1 ;  /* 0x0000000000017941 */ /* 0x000fea0003800000 */
.L_x_78:
        /* <DEDUP_REMOVED lines=8> */
[----:B---3--:R-:W-:-:S04]  /*3510*/  IADD3 R16, P6, R22, UR9, RZ ;  /* 0x0000000916107c10 */ /* 0x008fc8000ffde0ff */
[----:B------:R-:W-:Y:S02]  /*3520*/  IADD3.X R17, R23, UR10, RZ, P6, !PT ;  /* 0x0000000a17117c10 */ /* 0x000fe4000b7fe4ff */
[----:B------:R-:W-:Y:S07]  /*3530*/  @!P5 BRA `(.L_x_81) ;  /* 0x000000000004d947 */ /* 0x000fee0003800000 */
[----:B------:R3:W5:Y:S02]  /*3540*/  LDG.E.LTC128B R61, desc[UR14][R16.64] ;  /* 0x0000000e103d7981 */ /* 0x000764000c1e1920 */
.L_x_81:
[----:B------:R-:W-:Y:S05]  /*3550*/  BSYNC B1 ;  /* 0x0000000000017941 */ /* 0x000fea0003800000 */
.L_x_80:
[----:B---3-5:R-:W-:Y:S01]  /*3560*/  FMUL R16, R61, R8 ;  /* 0x000000083d107220 */ /* 0x028fe20000400000 */
[----:B------:R-:W-:Y:S01]  /*3570*/  IMAD.X R27, R29, 0x1, R13, P4 ;  /* 0x000000011d1b7824 */ /* 0x000fe200020e060d */
[----:B------:R-:W-:Y:S01]  /*3580*/  ISETP.GT.AND P1, PT, R10, 0x8, P1 ;  /* 0x000000080a00780c */ /* 0x000fe20000f24270 */
        /* <DEDUP_REMOVED lines=8> */
.L_x_83:
[----:B------:R-:W-:Y:S05]  /*3610*/  BSYNC B1 ;  /* 0x0000000000017941 */ /* 0x000fea0003800000 */
.L_x_82:
[----:B------:R-:W-:Y:S01]  /*3620*/  ISETP.GT.AND P2, PT, R10, 0x8, P2 ;  /* 0x000000080a00780c */ /* 0x000fe20001744270 */
[----:B-----5:R-:W-:Y:S01]  /*3630*/  FMUL R11, R61, R8 ;  /* 0x000000083d0b7220 */ /* 0x020fe20000400000 */
[----:B------:R-:W-:Y:S01]  /*3640*/  IMAD.X R25, R21, 0x1, R12, P6 ;  /* 0x0000000115197824 */ /* 0x000fe200030e060c */
[----:B------:R-:W-:Y:S02]  /*3650*/  BSSY B1, `(.L_x_84) ;  /* 0x0000007000017945 */ /* 0x000fe40003800000 */
[----:B------:R-:W-:-:S05]  /*3660*/  FFMA R13, R54, R7, R11 ;  /* 0x00000007360d7223 */ /* 0x000fca000000000b */
[----:B------:R0:W-:Y:S01]  /*3670*/  @P1 STG.E desc[UR14][R24.64], R13 ;  /* 0x0000000d18001986 */ /* 0x0001e2000c10190e */
[----:B------:R-:W-:-:S04]  /*3680*/  IADD3 R10, P1, R22, UR7, RZ ;  /* 0x00000007160a7c10 */ /* 0x000fc8000ff3e0ff */
[----:B------:R-:W-:Y:S01]  /*3690*/  IADD3.X R11, R23, UR8, RZ, P1, !PT ;  /* 0x00000008170b7c10 */ /* 0x000fe20008ffe4ff */
[----:B------:R-:W-:Y:S08]  /*36a0*/  @!P2 BRA `(.L_x_85) ;  /* 0x000000000004a947 */ /* 0x000ff00003800000 */
[----:B------:R0:W5:Y:S02]  /*36b0*/  LDG.E.LTC128B R61, desc[UR14][R10.64] ;  /* 0x0000000e0a3d7981 */ /* 0x000164000c1e1920 */
.L_x_85:
[----:B------:R-:W-:Y:S05]  /*36c0*/  BSYNC B1 ;  /* 0x0000000000017941 */ /* 0x000fea0003800000 */
.L_x_84:
[----:B------:R-:W-:Y:S05]  /*36d0*/  @!P2 BRA `(.L_x_86) ;  /* 0x0000000800d4a947 */ /* 0x000fea0003800000 */
[----:B------:R-:W-:Y:S01]  /*36e0*/  IADD3 R14, P1, R28, R14, RZ ;  /* 0x0000000e1c0e7210 */ /* 0x000fe20007f3e0ff */
[----:B0----5:R-:W-:-:S04]  /*36f0*/  FMUL R10, R61, R8 ;  /* 0x000000083d0a7220 */ /* 0x021fc80000400000 */
[----:B------:R-:W-:Y:S02]  /*3700*/  IMAD.X R15, R29, 0x1, R12, P1 ;  /* 0x000000011d0f7824 */ /* 0x000fe400008e060c */
[----:B------:R-:W-:-:S05]  /*3710*/  FFMA R55, R55, R7, R10 ;  /* 0x0000000737377223 */ /* 0x000fca000000000a */
[----:B------:R0:W-:Y:S01]  /*3720*/  STG.E desc[UR14][R14.64], R55 ;  /* 0x000000370e007986 */ /* 0x0001e2000c10190e */
[----:B------:R-:W-:Y:S05]  /*3730*/  BRA `(.L_x_86) ;  /* 0x0000000800bc7947 */ /* 0x000fea0003800000 */
.L_x_27:
[----:B------:R-:W-:Y:S01]  /*3740*/  ISETP.GT.AND P5, PT, R11, 0x1, PT ;  /* 0x000000010b00780c */ /* 0x000fe20003fa4270 */
[----:B------:R-:W-:Y:S01]  /*3750*/  ULDC.64 UR8, c[0x0][0x6c0] ;  /* 0x0001b00000087ab9 */ /* 0x000fe20000000a00 */
[----:B------:R-:W-:Y:S01]  /*3760*/  ISETP.GT.AND P1, PT, R10, 0x8, P1 ;  /* 0x000000080a00780c */ /* 0x000fe20000f24270 */
[-C--:B--2---:R-:W-:Y:S01]  /*3770*/  FMUL R17, R24, R7.reuse ;  /* 0x0000000718117220 */ /* 0x084fe20000400000 */
[----:B------:R-:W-:Y:S01]  /*3780*/  LEA R12, P6, R58, UR8, 0x2 ;  /* 0x000000083a0c7c11 */ /* 0x000fe2000f8c10ff */
[-C--:B------:R-:W-:Y:S01]  /*3790*/  FMUL R25, R25, R7.reuse ;  /* 0x0000000719197220 */ /* 0x080fe20000400000 */
[----:B------:R-:W-:Y:S01]  /*37a0*/  ISETP.GT.AND P2, PT, R10, RZ, P5 ;  /* 0x000000ff0a00720c */ /* 0x000fe20002f44270 */
[-C--:B------:R-:W-:Y:S01]  /*37b0*/  FMUL R21, R26, R7.reuse ;  /* 0x000000071a157220 */ /* 0x080fe20000400000 */
[----:B------:R-:W-:Y:S01]  /*37c0*/  LEA.HI.X R13, R58, UR9, R23, 0x2, P6 ;  /* 0x000000093a0d7c11 */ /* 0x000fe2000b0f1417 */
[C---:B------:R-:W-:Y:S01]  /*37d0*/  IMAD.SHL.U32 R57, R66.reuse, 0x20, RZ ;  /* 0x0000002042397824 */ /* 0x040fe200078e00ff */
[-C--:B------:R-:W-:Y:S01]  /*37e0*/  LEA R14, P6, R66, R12.reuse, 0x2 ;  /* 0x0000000c420e7211 */ /* 0x080fe200078c10ff */
[----:B------:R-:W-:Y:S01]  /*37f0*/  FMUL R27, R27, R7 ;  /* 0x000000071b1b7220 */ /* 0x000fe20000400000 */
[----:B------:R-:W-:Y:S01]  /*3800*/  ISETP.GT.AND P5, PT, R10, 0x8, P5 ;  /* 0x000000080a00780c */ /* 0x000fe20002fa4270 */
[----:B------:R0:W-:Y:S01]  /*3810*/  @P4 STG.E desc[UR14][R12.64], R17 ;  /* 0x000000110c004986 */ /* 0x0001e2000c10190e */
[--C-:B------:R-:W-:Y:S01]  /*3820*/  LEA.HI.X R15, R66, R13, R67.reuse, 0x2, P6 ;  /* 0x0000000d420f7211 */ /* 0x100fe200030f1443 */
[-C--:B------:R-:W-:Y:S01]  /*3830*/  FMUL R23, R28, R7.reuse ;  /* 0x000000071c177220 */ /* 0x080fe20000400000 */
[----:B------:R-:W-:Y:S01]  /*3840*/  ISETP.GT.AND P4, PT, R11, 0x8, PT ;  /* 0x000000080b00780c */ /* 0x000fe20003f84270 */
[-C--:B------:R-:W-:Y:S01]  /*3850*/  FMUL R29, R29, R7.reuse ;  /* 0x000000071d1d7220 */ /* 0x080fe20000400000 */
[----:B------:R-:W-:Y:S01]  /*3860*/  SHF.L.U64.HI R67, R66, 0x5, R67 ;  /* 0x0000000542437819 */ /* 0x000fe20000010243 */
[----:B------:R1:W-:Y:S01]  /*3870*/  @P2 STG.E desc[UR14][R14.64], R25 ;  /* 0x000000190e002986 */ /* 0x0003e2000c10190e */
[C---:B------:R-:W-:Y:S01]  /*3880*/  ISETP.GT.AND P6, PT, R10.reuse, RZ, P4 ;  /* 0x000000ff0a00720c */ /* 0x040fe200027c4270 */
[-C--:B------:R-:W-:Y:S01]  /*3890*/  FMUL R31, R31, R7.reuse ;  /* 0x000000071f1f7220 */ /* 0x080fe20000400000 */
[----:B------:R-:W-:Y:S01]  /*38a0*/  ISETP.GT.AND P2, PT, R11, 0x9, PT ;  /* 0x000000090b00780c */ /* 0x000fe20003f44270 */
[----:B------:R2:W-:Y:S01]  /*38b0*/  @P1 STG.E desc[UR14][R12.64+0x20], R21 ;  /* 0x000020150c001986 */ /* 0x0005e2000c10190e */
[----:B------:R-:W-:Y:S01]  /*38c0*/  IADD3 R16, P1, R57, R12, RZ ;  /* 0x0000000c39107210 */ /* 0x000fe20007f3e0ff */
[-C--:B------:R-:W-:Y:S01]  /*38d0*/  FMUL R33, R33, R7.reuse ;  /* 0x0000000721217220 */ /* 0x080fe20000400000 */
[C---:B------:R-:W-:Y:S01]  /*38e0*/  ISETP.GT.AND P4, PT, R10.reuse, 0x8, P4 ;  /* 0x000000080a00780c */ /* 0x040fe20002784270 */
[----:B------:R3:W-:Y:S01]  /*38f0*/  @P5 STG.E desc[UR14][R14.64+0x20], R27 ;  /* 0x0000201b0e005986 */ /* 0x0007e2000c10190e */
[----:B------:R-:W-:Y:S01]  /*3900*/  IADD3 R18, P5, R57, R14, RZ ;  /* 0x0000000e39127210 */ /* 0x000fe20007fbe0ff */
[C---:B0-----:R-:W-:Y:S01]  /*3910*/  IMAD.X R17, R67.reuse, 0x1, R13, P1 ;  /* 0x0000000143117824 */ /* 0x041fe200008e060d */
[----:B------:R-:W-:Y:S01]  /*3920*/  ISETP.GT.AND P1, PT, R10, RZ, P2 ;  /* 0x000000ff0a00720c */ /* 0x000fe20001724270 */
[-C--:B-1----:R-:W-:Y:S01]  /*3930*/  FMUL R25, R30, R7.reuse ;  /* 0x000000071e197220 */ /* 0x082fe20000400000 */
[----:B------:R-:W-:Y:S01]  /*3940*/  ISETP.GT.AND P2, PT, R10, 0x8, P2 ;  /* 0x000000080a00780c */ /* 0x000fe20001744270 */
[----:B------:R-:W-:Y:S01]  /*3950*/  IMAD.X R19, R67, 0x1, R15, P5 ;  /* 0x0000000143137824 */ /* 0x000fe200028e060f */
[----:B------:R0:W-:Y:S01]  /*3960*/  @P6 STG.E desc[UR14][R16.64], R23 ;  /* 0x0000001710006986 */ /* 0x0001e2000c10190e */
[----:B------:R-:W-:Y:S01]  /*3970*/  IADD3 R59, P6, R57, 0x20, RZ ;  /* 0x00000020393b7810 */ /* 0x000fe20007fde0ff */
[-C--:B------:R-:W-:Y:S01]  /*3980*/  FMUL R35, R35, R7.reuse ;  /* 0x0000000723237220 */ /* 0x080fe20000400000 */
[-C--:B------:R-:W-:Y:S01]  /*3990*/  FMUL R37, R37, R7.reuse ;  /* 0x0000000725257220 */ /* 0x080fe20000400000 */
[-C--:B------:R-:W-:Y:S01]  /*39a0*/  FMUL R39, R39, R7.reuse ;  /* 0x0000000727277220 */ /* 0x080fe20000400000 */
[----:B--2---:R-:W-:Y:S01]  /*39b0*/  IADD3 R12, P5, R59, R12, RZ ;  /* 0x0000000c3b0c7210 */ /* 0x004fe20007fbe0ff */
[----:B------:R-:W-:Y:S01]  /*39c0*/  IMAD.X R61, RZ, RZ, R67, P6 ;  /* 0x000000ffff3d7224 */ /* 0x000fe200030e0643 */
[----:B------:R-:W-:Y:S01]  /*39d0*/  IADD3 R20, P6, R57, R16, RZ ;  /* 0x0000001039147210 */ /* 0x000fe20007fde0ff */
[-C--:B---3--:R-:W-:Y:S01]  /*39e0*/  FMUL R27, R32, R7.reuse ;  /* 0x00000007201b7220 */ /* 0x088fe20000400000 */
[----:B------:R-:W-:Y:S01]  /*39f0*/  @P1 STG.E desc[UR14][R18.64], R29 ;  /* 0x0000001d12001986 */ /* 0x000fe2000c10190e */
[----:B------:R-:W-:Y:S01]  /*3a00*/  IMAD.X R13, R61, 0x1, R13, P5 ;  /* 0x000000013d0d7824 */ /* 0x000fe200028e060d */
[----:B------:R-:W-:Y:S01]  /*3a10*/  IADD3 R14, P5, R59, R14, RZ ;  /* 0x0000000e3b0e7210 */ /* 0x000fe20007fbe0ff */
[----:B------:R-:W-:Y:S01]  /*3a20*/  IMAD.X R21, R67, 0x1, R17, P6 ;  /* 0x0000000143157824 */ /* 0x000fe200030e0611 */
[----:B------:R-:W-:Y:S01]  /*3a30*/  ISETP.GT.AND P1, PT, R11, 0x10, PT ;  /* 0x000000100b00780c */ /* 0x000fe20003f24270 */
[-C--:B------:R-:W-:Y:S01]  /*3a40*/  FMUL R41, R41, R7.reuse ;  /* 0x0000000729297220 */ /* 0x080fe20000400000 */
[----:B------:R1:W-:Y:S01]  /*3a50*/  @P4 STG.E desc[UR14][R12.64], R25 ;  /* 0x000000190c004986 */ /* 0x0003e2000c10190e */
[----:B------:R-:W-:Y:S01]  /*3a60*/  IMAD.X R15, R61, 0x1, R15, P5 ;  /* 0x000000013d0f7824 */ /* 0x000fe200028e060f */
[C---:B------:R-:W-:Y:S01]  /*3a70*/  ISETP.GT.AND P5, PT, R10.reuse, RZ, P1 ;  /* 0x000000ff0a00720c */ /* 0x040fe20000fa4270 */
[-C--:B------:R-:W-:Y:S01]  /*3a80*/  FMUL R43, R43, R7.reuse ;  /* 0x000000072b2b7220 */ /* 0x080fe20000400000 */
[----:B------:R-:W-:Y:S01]  /*3a90*/  ISETP.GT.AND P4, PT, R11, 0x11, PT ;  /* 0x000000110b00780c */ /* 0x000fe20003f84270 */
[-C--:B------:R-:W-:Y:S01]  /*3aa0*/  FMUL R45, R45, R7.reuse ;  /* 0x000000072d2d7220 */ /* 0x080fe20000400000 */
[----:B------:R2:W-:Y:S01]  /*3ab0*/  @P2 STG.E desc[UR14][R14.64], R31 ;  /* 0x0000001f0e002986 */ /* 0x0005e2000c10190e */
[----:B------:R-:W-:Y:S01]  /*3ac0*/  IADD3 R22, P6, R57, R18, RZ ;  /* 0x0000001239167210 */ /* 0x000fe20007fde0ff */
[-C--:B------:R-:W-:Y:S01]  /*3ad0*/  FMUL R47, R47, R7.reuse ;  /* 0x000000072f2f7220 */ /* 0x080fe20000400000 */
[C---:B------:R-:W-:Y:S01]  /*3ae0*/  ISETP.GT.AND P2, PT, R10.reuse, RZ, P4 ;  /* 0x000000ff0a00720c */ /* 0x040fe20002744270 */
[-C--:B------:R-:W-:Y:S01]  /*3af0*/  FMUL R49, R49, R7.reuse ;  /* 0x0000000731317220 */ /* 0x080fe20000400000 */
[C---:B------:R-:W-:Y:S01]  /*3b00*/  ISETP.GT.AND P1, PT, R10.reuse, 0x8, P1 ;  /* 0x000000080a00780c */ /* 0x040fe20000f24270 */
[----:B0-----:R-:W-:Y:S01]  /*3b10*/  IMAD.X R23, R67, 0x1, R19, P6 ;  /* 0x0000000143177824 */ /* 0x001fe200030e0613 */
[----:B------:R-:W-:Y:S01]  /*3b20*/  ISETP.GT.AND P4, PT, R10, 0x8, P4 ;  /* 0x000000080a00780c */ /* 0x000fe20002784270 */
[-C--:B-1----:R-:W-:Y:S01]  /*3b30*/  FMUL R25, R34, R7.reuse ;  /* 0x0000000722197220 */ /* 0x082fe20000400000 */
[----:B------:R0:W-:Y:S01]  /*3b40*/  @P5 STG.E desc[UR14][R20.64], R27 ;  /* 0x0000001b14005986 */ /* 0x0001e2000c10190e */
[----:B------:R-:W-:Y:S01]  /*3b50*/  IADD3 R12, P5, R59, R16, RZ ;  /* 0x000000103b0c7210 */ /* 0x000fe20007fbe0ff */
[-C--:B------:R-:W-:Y:S01]  /*3b60*/  FMUL R51, R51, R7.reuse ;  /* 0x0000000733337220 */ /* 0x080fe20000400000 */
[----:B------:R-:W-:Y:S01]  /*3b70*/  IADD3 R16, P6, R57, R20, RZ ;  /* 0x0000001439107210 */ /* 0x000fe20007fde0ff */
[-C--:B------:R-:W-:Y:S01]  /*3b80*/  FMUL R53, R53, R7.reuse ;  /* 0x0000000735357220 */ /* 0x080fe20000400000 */
[-C--:B------:R-:W-:Y:S01]  /*3b90*/  FMUL R55, R55, R7.reuse ;  /* 0x0000000737377220 */ /* 0x080fe20000400000 */
[----:B------:R-:W-:Y:S01]  /*3ba0*/  IMAD.X R13, R61, 0x1, R17, P5 ;  /* 0x000000013d0d7824 */ /* 0x000fe200028e0611 */
[----:B--2---:R-:W-:Y:S01]  /*3bb0*/  IADD3 R14, P5, R59, R18, RZ ;  /* 0x000000123b0e7210 */ /* 0x004fe20007fbe0ff */
[----:B------:R-:W-:Y:S01]  /*3bc0*/  @P2 STG.E desc[UR14][R22.64], R33 ;  /* 0x0000002116002986 */ /* 0x000fe2000c10190e */
[----:B------:R-:W-:Y:S01]  /*3bd0*/  ISETP.GT.AND P2, PT, R11, 0x18, PT ;  /* 0x000000180b00780c */ /* 0x000fe20003f44270 */
[----:B------:R-:W-:Y:S01]  /*3be0*/  IMAD.X R17, R67, 0x1, R21, P6 ;  /* 0x0000000143117824 */ /* 0x000fe200030e0615 */
[----:B------:R-:W-:Y:S01]  /*3bf0*/  IADD3 R18, P6, R57, R22, RZ ;  /* 0x0000001639127210 */ /* 0x000fe20007fde0ff */
[----:B------:R-:W-:Y:S01]  /*3c00*/  IMAD.X R15, R61, 0x1, R19, P5 ;  /* 0x000000013d0f7824 */ /* 0x000fe200028e0613 */
[----:B------:R-:W-:Y:S01]  /*3c10*/  ISETP.GT.AND P5, PT, R10, RZ, P2 ;  /* 0x000000ff0a00720c */ /* 0x000fe200017a4270 */
[----:B------:R1:W-:Y:S01]  /*3c20*/  @P1 STG.E desc[UR14][R12.64], R25 ;  /* 0x000000190c001986 */ /* 0x0003e2000c10190e */
[----:B------:R-:W-:Y:S01]  /*3c30*/  ISETP.GT.AND P1, PT, R11, 0x19, PT ;  /* 0x000000190b00780c */ /* 0x000fe20003f24270 */
[----:B0-----:R-:W-:Y:S01]  /*3c40*/  FMUL R27, R36, R7 ;  /* 0x00000007241b7220 */ /* 0x001fe20000400000 */
[C---:B------:R-:W-:Y:S01]  /*3c50*/  ISETP.GT.AND P2, PT, R10.reuse, 0x8, P2 ;  /* 0x000000080a00780c */ /* 0x040fe20001744270 */
[----:B------:R0:W-:Y:S01]  /*3c60*/  @P4 STG.E desc[UR14][R14.64], R35 ;  /* 0x000000230e004986 */ /* 0x0001e2000c10190e */
[C---:B------:R-:W-:Y:S01]  /*3c70*/  ISETP.GT.AND P4, PT, R10.reuse, RZ, P1 ;  /* 0x000000ff0a00720c */ /* 0x040fe20000f84270 */
[----:B------:R-:W-:Y:S01]  /*3c80*/  IMAD.X R19, R67, 0x1, R23, P6 ;  /* 0x0000000143137824 */ /* 0x000fe200030e0617 */
[----:B------:R-:W-:-:S05]  /*3c90*/  ISETP.GT.AND P1, PT, R10, 0x8, P1 ;  /* 0x000000080a00780c */ /* 0x000fca0000f24270 */
[----:B------:R2:W-:Y:S01]  /*3ca0*/  @P5 STG.E desc[UR14][R16.64], R27 ;  /* 0x0000001b10005986 */ /* 0x0005e2000c10190e */
[----:B-1----:R-:W-:Y:S01]  /*3cb0*/  IADD3 R12, P5, R59, R20, RZ ;  /* 0x000000143b0c7210 */ /* 0x002fe20007fbe0ff */
[----:B------:R-:W-:Y:S01]  /*3cc0*/  FMUL R25, R38, R7 ;  /* 0x0000000726197220 */ /* 0x000fe20000400000 */
[----:B------:R-:W-:-:S03]  /*3cd0*/  IADD3 R20, P6, R57, R16, RZ ;  /* 0x0000001039147210 */ /* 0x000fc60007fde0ff */
[----:B------:R-:W-:Y:S01]  /*3ce0*/  IMAD.X R13, R61, 0x1, R21, P5 ;  /* 0x000000013d0d7824 */ /* 0x000fe200028e0615 */
[----:B0-----:R-:W-:Y:S01]  /*3cf0*/  IADD3 R14, P5, R59, R22, RZ ;  /* 0x000000163b0e7210 */ /* 0x001fe20007fbe0ff */
        /* <DEDUP_REMOVED lines=8> */
[----:B--2---:R-:W-:Y:S01]  /*3d80*/  FMUL R27, R40, R7 ;  /* 0x00000007281b7220 */ /* 0x004fe20000400000 */
[C---:B------:R-:W-:Y:S01]  /*3d90*/  ISETP.GT.AND P4, PT, R10.reuse, 0x8, P4 ;  /* 0x000000080a00780c */ /* 0x040fe20002784270 */
[----:B------:R1:W-:Y:S01]  /*3da0*/  @P1 STG.E desc[UR14][R14.64], R39 ;  /* 0x000000270e001986 */ /* 0x0003e2000c10190e */
[C---:B------:R-:W-:Y:S01]  /*3db0*/  ISETP.GT.AND P1, PT, R10.reuse, RZ, P2 ;  /* 0x000000ff0a00720c */ /* 0x040fe20001724270 */
[----:B------:R-:W-:Y:S01]  /*3dc0*/  IMAD.X R23, R67, 0x1, R19, P6 ;  /* 0x0000000143177824 */ /* 0x000fe200030e0613 */
[----:B------:R-:W-:-:S05]  /*3dd0*/  ISETP.GT.AND P2, PT, R10, 0x8, P2 ;  /* 0x000000080a00780c */ /* 0x000fca0001744270 */
[----:B------:R2:W-:Y:S01]  /*3de0*/  @P5 STG.E desc[UR14][R20.64], R27 ;  /* 0x0000001b14005986 */ /* 0x0005e2000c10190e */
[----:B0-----:R-:W-:Y:S01]  /*3df0*/  IADD3 R12, P5, R59, R16, RZ ;  /* 0x000000103b0c7210 */ /* 0x001fe20007fbe0ff */
[----:B------:R-:W-:Y:S01]  /*3e00*/  FMUL R25, R42, R7 ;  /* 0x000000072a197220 */ /* 0x000fe20000400000 */
[----:B------:R-:W-:-:S03]  /*3e10*/  IADD3 R16, P6, R57, R20, RZ ;  /* 0x0000001439107210 */ /* 0x000fc60007fde0ff */
[----:B------:R-:W-:Y:S01]  /*3e20*/  IMAD.X R13, R61, 0x1, R17, P5 ;  /* 0x000000013d0d7824 */ /* 0x000fe200028e0611 */
[----:B-1----:R-:W-:Y:S01]  /*3e30*/  IADD3 R14, P5, R59, R18, RZ ;  /* 0x000000123b0e7210 */ /* 0x002fe20007fbe0ff */
        /* <DEDUP_REMOVED lines=9> */
[----:B------:R-:W-:Y:S01]  /*3ed0*/  IMAD.X R19, R67, 0x1, R23, P6 ;  /* 0x0000000143137824 */ /* 0x000fe200030e0617 */
[----:B------:R1:W-:Y:S01]  /*3ee0*/  @P2 STG.E desc[UR14][R14.64], R43 ;  /* 0x0000002b0e002986 */ /* 0x0003e2000c10190e */
[----:B------:R-:W-:-:S02]  /*3ef0*/  ISETP.GT.AND P2, PT, R10, RZ, P4 ;  /* 0x000000ff0a00720c */ /* 0x000fc40002744270 */
[C---:B------:R-:W-:Y:S02]  /*3f00*/  ISETP.GT.AND P1, PT, R10.reuse, 0x8, P1 ;  /* 0x000000080a00780c */ /* 0x040fe40000f24270 */
[----:B------:R-:W-:-:S03]  /*3f10*/  ISETP.GT.AND P4, PT, R10, 0x8, P4 ;  /* 0x000000080a00780c */ /* 0x000fc60002784270 */
        /* <DEDUP_REMOVED lines=21> */
[C---:B0-----:R-:W-:Y:S01]  /*4070*/  IADD3 R12, P5, R59.reuse, R16, RZ ;  /* 0x000000103b0c7210 */ /* 0x041fe20007fbe0ff */
[----:B------:R-:W-:Y:S01]  /*4080*/  FMUL R25, R50, R7 ;  /* 0x0000000732197220 */ /* 0x000fe20000400000 */
[----:B-1----:R-:W-:-:S03]  /*4090*/  IADD3 R14, P6, R59, R18, RZ ;  /* 0x000000123b0e7210 */ /* 0x002fc60007fde0ff */
[----:B------:R-:W-:Y:S01]  /*40a0*/  IMAD.X R13, R61, 0x1, R17, P5 ;  /* 0x000000013d0d7824 */ /* 0x000fe200028e0611 */
[----:B------:R-:W-:Y:S01]  /*40b0*/  @P4 STG.E desc[UR14][R22.64], R49 ;  /* 0x0000003116004986 */ /* 0x000fe2000c10190e */
[----:B------:R-:W-:Y:S01]  /*40c0*/  ISETP.GT.AND P4, PT, R11, 0x38, PT ;  /* 0x000000380b00780c */ /* 0x000fe20003f84270 */
[----:B------:R-:W-:Y:S01]  /*40d0*/  IMAD.X R15, R61, 0x1, R19, P6 ;  /* 0x000000013d0f7824 */ /* 0x000fe200030e0613 */
[----:B------:R-:W-:Y:S01]  /*40e0*/  ISETP.GT.AND P5, PT, R11, 0x39, PT ;  /* 0x000000390b00780c */ /* 0x000fe20003fa4270 */
[----:B------:R0:W-:Y:S01]  /*40f0*/  @P2 STG.E desc[UR14][R12.64], R25 ;  /* 0x000000190c002986 */ /* 0x0001e2000c10190e */
[-C--:B------:R-:W-:Y:S02]  /*4100*/  IADD3 R16, P2, R57, R20.reuse, RZ ;  /* 0x0000001439107210 */ /* 0x080fe40007f5e0ff */
[----:B--2---:R-:W-:Y:S01]  /*4110*/  IADD3 R20, P6, R59, R20, RZ ;  /* 0x000000143b147210 */ /* 0x004fe20007fde0ff */
[----:B------:R1:W-:Y:S01]  /*4120*/  @P1 STG.E desc[UR14][R14.64], R51 ;  /* 0x000000330e001986 */ /* 0x0003e2000c10190e */
[C---:B------:R-:W-:Y:S01]  /*4130*/  ISETP.GT.AND P1, PT, R10.reuse, RZ, P4 ;  /* 0x000000ff0a00720c */ /* 0x040fe20002724270 */
[--C-:B------:R-:W-:Y:S01]  /*4140*/  IMAD.X R17, R67, 0x1, R21.reuse, P2 ;  /* 0x0000000143117824 */ /* 0x100fe200010e0615 */
[----:B------:R-:W-:Y:S01]  /*4150*/  ISETP.GT.AND P2, PT, R10, RZ, P5 ;  /* 0x000000ff0a00720c */ /* 0x000fe20002f44270 */
[----:B------:R-:W-:Y:S01]  /*4160*/  IMAD.X R21, R61, 0x1, R21, P6 ;  /* 0x000000013d157824 */ /* 0x000fe200030e0615 */
[----:B------:R-:W-:-:S02]  /*4170*/  IADD3 R18, P6, R57, R22, RZ ;  /* 0x0000001639127210 */ /* 0x000fc40007fde0ff */
[----:B------:R-:W-:Y:S01]  /*4180*/  ISETP.GT.AND P4, PT, R10, 0x8, P4 ;  /* 0x000000080a00780c */ /* 0x000fe20002784270 */
[-C--:B0-----:R-:W-:Y:S01]  /*4190*/  FMUL R13, R52, R7.reuse ;  /* 0x00000007340d7220 */ /* 0x081fe20000400000 */
[----:B------:R-:W-:Y:S01]  /*41a0*/  ISETP.GT.AND P5, PT, R10, 0x8, P5 ;  /* 0x000000080a00780c */ /* 0x000fe20002fa4270 */
[--C-:B------:R-:W-:Y:S01]  /*41b0*/  IMAD.X R19, R67, 0x1, R23.reuse, P6 ;  /* 0x0000000143137824 */ /* 0x100fe200030e0617 */
[----:B------:R-:W-:Y:S01]  /*41c0*/  IADD3 R10, P6, R59, R22, RZ ;  /* 0x000000163b0a7210 */ /* 0x000fe20007fde0ff */
[----:B-1----:R-:W-:Y:S02]  /*41d0*/  FMUL R15, R54, R7 ;  /* 0x00000007360f7220 */ /* 0x002fe40000400000 */
[----:B------:R0:W-:Y:S02]  /*41e0*/  @P1 STG.E desc[UR14][R16.64], R13 ;  /* 0x0000000d10001986 */ /* 0x0001e4000c10190e */
[----:B------:R-:W-:Y:S02]  /*41f0*/  IMAD.X R11, R61, 0x1, R23, P6 ;  /* 0x000000013d0b7824 */ /* 0x000fe400030e0617 */
[----:B------:R0:W-:Y:S04]  /*4200*/  @P2 STG.E desc[UR14][R18.64], R53 ;  /* 0x0000003512002986 */ /* 0x0001e8000c10190e */
[----:B------:R0:W-:Y:S04]  /*4210*/  @P4 STG.E desc[UR14][R20.64], R15 ;  /* 0x0000000f14004986 */ /* 0x0001e8000c10190e */
[----:B------:R0:W-:Y:S02]  /*4220*/  @P5 STG.E desc[UR14][R10.64], R55 ;  /* 0x000000370a005986 */ /* 0x0001e4000c10190e */
.L_x_86:
[----:B------:R-:W-:Y:S05]  /*4230*/  BSYNC B0 ;  /* 0x0000000000007941 */ /* 0x000fea0003800000 */
.L_x_26:
[----:B------:R-:W-:Y:S01]  /*4240*/  ULDC UR8, c[0x0][0xc] ;  /* 0x0000030000087ab9 */ /* 0x000fe20000000800 */
[----:B------:R-:W-:Y:S01]  /*4250*/  ULDC UR9, c[0x0][0x10] ;  /* 0x0000040000097ab9 */ /* 0x000fe20000000800 */
[----:B0-----:R-:W0:Y:S01]  /*4260*/  LDC R11, c[0x0][0x14] ;  /* 0x00000500ff0b7b82 */ /* 0x001e220000000800 */
[----:B------:R-:W-:Y:S01]  /*4270*/  UIMAD.WIDE.U32 UR8, UR8, UR9, URZ ;  /* 0x00000009080872a5 */ /* 0x000fe2000f8e003f */
[----:B------:R-:W-:Y:S01]  /*4280*/  PRMT R10, RZ, 0x7610, R10 ;  /* 0x00007610ff0a7816 */ /* 0x000fe2000000000a */
[----:B----4-:R-:W-:Y:S02]  /*4290*/  IMAD.MOV.U32 R18, RZ, RZ, -0x1 ;  /* 0xffffffffff127424 */ /* 0x010fe400078e00ff */
[----:B------:R-:W-:Y:S02]  /*42a0*/  IMAD.MOV.U32 R12, RZ, RZ, -0x1 ;  /* 0xffffffffff0c7424 */ /* 0x000fe400078e00ff */
[----:B0-----:R-:W-:-:S04]  /*42b0*/  IMAD.WIDE.U32 R4, R11, UR8, R4 ;  /* 0x000000080b047c25 */ /* 0x001fc8000f8e0004 */
[----:B------:R-:W-:Y:S01]  /*42c0*/  IMAD R11, R11, UR9, RZ ;  /* 0x000000090b0b7c24 */ /* 0x000fe2000f8e02ff */
[----:B------:R-:W-:Y:S02]  /*42d0*/  ULDC.64 UR8, c[0x0][0x750] ;  /* 0x0001d40000087ab9 */ /* 0x000fe40000000a00 */
[----:B------:R-:W-:Y:S01]  /*42e0*/  ISETP.GE.U32.AND P1, PT, R4, UR8, PT ;  /* 0x0000000804007c0c */ /* 0x000fe2000bf26070 */
[----:B------:R-:W-:-:S05]  /*42f0*/  IMAD.IADD R5, R5, 0x1, R11 ;  /* 0x0000000105057824 */ /* 0x000fca00078e020b */
[----:B------:R-:W-:-:S13]  /*4300*/  ISETP.GE.U32.AND.EX P1, PT, R5, UR9, PT, P1 ;  /* 0x0000000905007c0c */ /* 0x000fda000bf26110 */
[----:B------:R-:W-:Y:S05]  /*4310*/  @P1 BRA `(.L_x_87) ;  /* 0x0000000400641947 */ /* 0x000fea0003800000 */
[----:B--2---:R-:W0:Y:S01]  /*4320*/  S2R R22, SR_CTAID.X ;  /* 0x0000000000167919 */ /* 0x004e220000002500 */
[----:B---3--:R-:W2:Y:S01]  /*4330*/  LDC.64 R16, c[0x0][0x728] ;  /* 0x0001ca00ff107b82 */ /* 0x008ea20000000a00 */
[----:B------:R-:W-:Y:S01]  /*4340*/  ULDC UR7, c[0x0][0x150] ;  /* 0x0000540000077ab9 */ /* 0x000fe20000000800 */
[----:B------:R-:W-:Y:S01]  /*4350*/  IMAD.MOV.U32 R14, RZ, RZ, R4 ;  /* 0x000000ffff0e7224 */ /* 0x000fe200078e0004 */
[----:B------:R-:W3:Y:S01]  /*4360*/  S2R R24, SR_CTAID.Y ;  /* 0x0000000000187919 */ /* 0x000ee20000002600 */
[----:B------:R-:W-:-:S04]  /*4370*/  IMAD.MOV.U32 R15, RZ, RZ, R5 ;  /* 0x000000ffff0f7224 */ /* 0x000fc800078e0005 */
[----:B------:R-:W4:Y:S08]  /*4380*/  LDC R25, c[0x0][0x144] ;  /* 0x00005100ff197b82 */ /* 0x000f300000000800 */
[----:B------:R-:W1:Y:S08]  /*4390*/  LDC R18, c[0x0][0x730] ;  /* 0x0001cc00ff127b82 */ /* 0x000e700000000800 */
[----:B------:R-:W1:Y:S01]  /*43a0*/  LDC.64 R20, c[0x0][0x720] ;  /* 0x0001c800ff147b82 */ /* 0x000e620000000a00 */
[----:B--2---:R-:W-:-:S04]  /*43b0*/  ISETP.NE.U32.AND P1, PT, R16, RZ, PT ;  /* 0x000000ff1000720c */ /* 0x004fc80003f25070 */
[----:B------:R-:W-:Y:S02]  /*43c0*/  ISETP.NE.AND.EX P1, PT, R17, RZ, PT, P1 ;  /* 0x000000ff1100720c */ /* 0x000fe40003f25310 */
[----:B0-----:R-:W-:-:S05]  /*43d0*/  I2FP.F32.U32 R9, R22 ;  /* 0x0000001600097245 */ /* 0x001fca0000201000 */
[----:B------:R-:W-:-:S04]  /*43e0*/  FMUL R9, R9, UR7 ;  /* 0x0000000709097c20 */ /* 0x000fc80008400000 */
[----:B------:R0:W2:Y:S02]  /*43f0*/  F2I.U32.TRUNC.NTZ R23, R9 ;  /* 0x0000000900177305 */ /* 0x0000a4000020f000 */
[----:B---34-:R-:W-:Y:S05]  /*4400*/  @!P1 BRA `(.L_x_88) ;  /* 0x0000000000289947 */ /* 0x018fea0003800000 */
[----:B0-----:R-:W0:Y:S02]  /*4410*/  LDC R9, c[0x0][0x734] ;  /* 0x0001cd00ff097b82 */ /* 0x001e240000000800 */
        /* <DEDUP_REMOVED lines=9> */
.L_x_88:
[-CC-:B-1----:R-:W-:Y:S01]  /*44b0*/  SHF.R.U64 R19, R14, R18.reuse, R15.reuse ;  /* 0x000000120e137219 */ /* 0x182fe2000000120f */
[----:B------:R-:W1:Y:S01]  /*44c0*/  LDC.64 R32, c[0x0][0x740] ;  /* 0x0001d000ff207b82 */ /* 0x000e620000000a00 */
[----:B0-----:R-:W-:Y:S01]  /*44d0*/  SHF.R.U32.HI R9, RZ, R18, R15 ;  /* 0x00000012ff097219 */ /* 0x001fe2000001160f */
[----:B--2---:R-:W-:Y:S01]  /*44e0*/  IMAD.MOV R23, RZ, RZ, -R23 ;  /* 0x000000ffff177224 */ /* 0x004fe200078e0a17 */
[----:B------:R-:W-:Y:S01]  /*44f0*/  IADD3 R13, P1, RZ, -R19, RZ ;  /* 0x80000013ff0d7210 */ /* 0x000fe20007f3e0ff */
[----:B------:R-:W-:Y:S02]  /*4500*/  ULDC UR7, c[0x0][0x154] ;  /* 0x0000550000077ab9 */ /* 0x000fe40000000800 */
[----:B------:R-:W-:Y:S02]  /*4510*/  IMAD R28, R25, R23, R22 ;  /* 0x00000017191c7224 */ /* 0x000fe400078e0216 */
[----:B------:R-:W0:Y:S01]  /*4520*/  LDC R14, c[0x0][0x718] ;  /* 0x0001c600ff0e7b82 */ /* 0x000e220000000800 */
[----:B------:R-:W-:-:S02]  /*4530*/  IMAD.X R9, RZ, RZ, ~R9, P1 ;  /* 0x000000ffff097224 */ /* 0x000fc400008e0e09 */
[----:B------:R-:W-:-:S04]  /*4540*/  IMAD.WIDE.U32 R10, R13, R20, R4 ;  /* 0x000000140d0a7225 */ /* 0x000fc800078e0004 */
[----:B------:R-:W-:Y:S01]  /*4550*/  IMAD R12, R9, R20, RZ ;  /* 0x00000014090c7224 */ /* 0x000fe200078e02ff */
[----:B------:R-:W2:Y:S03]  /*4560*/  LDC R26, c[0x0][0x708] ;  /* 0x0001c200ff1a7b82 */ /* 0x000ea60000000800 */
[----:B------:R-:W-:Y:S02]  /*4570*/  IMAD R9, R13, R21, R12 ;  /* 0x000000150d097224 */ /* 0x000fe400078e020c */
[----:B------:R-:W-:Y:S02]  /*4580*/  IMAD.MOV.U32 R13, RZ, RZ, 0x1 ;  /* 0x00000001ff0d7424 */ /* 0x000fe400078e00ff */
[----:B------:R-:W-:Y:S01]  /*4590*/  IMAD.IADD R9, R11, 0x1, R9 ;  /* 0x000000010b097824 */ /* 0x000fe200078e0209 */
[----:B------:R-:W3:Y:S01]  /*45a0*/  LDC R30, c[0x0][0x758] ;  /* 0x0001d600ff1e7b82 */ /* 0x000ee20000000800 */
[----:B------:R-:W-:-:S02]  /*45b0*/  I2FP.F32.U32 R11, R24 ;  /* 0x00000018000b7245 */ /* 0x000fc40000201000 */
[----:B-1----:R-:W-:-:S03]  /*45c0*/  ISETP.NE.U32.AND P1, PT, R32, RZ, PT ;  /* 0x000000ff2000720c */ /* 0x002fc60003f25070 */
[----:B------:R-:W-:Y:S01]  /*45d0*/  FMUL R12, R11, UR7 ;  /* 0x000000070b0c7c20 */ /* 0x000fe20008400000 */
[----:B------:R-:W-:Y:S01]  /*45e0*/  ISETP.NE.AND.EX P1, PT, R33, RZ, PT, P1 ;  /* 0x000000ff2100720c */ /* 0x000fe20003f25310 */
[----:B------:R-:W1:Y:S01]  /*45f0*/  LDC R23, c[0x0][0x148] ;  /* 0x00005200ff177b82 */ /* 0x000e620000000800 */
[-CC-:B0-----:R-:W-:Y:S01]  /*4600*/  SHF.R.U64 R18, R10, R14.reuse, R9.reuse ;  /* 0x0000000e0a127219 */ /* 0x181fe20000001209 */
[----:B------:R0:W4:Y:S01]  /*4610*/  F2I.U32.TRUNC.NTZ R20, R12 ;  /* 0x0000000c00147305 */ /* 0x000122000020f000 */
[----:B------:R-:W-:Y:S01]  /*4620*/  SHF.R.U32.HI R9, RZ, R14, R9 ;  /* 0x0000000eff097219 */ /* 0x000fe20000011609 */
[----:B------:R-:W-:-:S04]  /*4630*/  IMAD.MOV.U32 R11, RZ, RZ, -0x1 ;  /* 0xffffffffff0b7424 */ /* 0x000fc800078e00ff */
[----:B------:R-:W0:Y:S01]  /*4640*/  LDC R22, c[0x0][0x700] ;  /* 0x0001c000ff167b82 */ /* 0x000e220000000800 */
[-CC-:B--2---:R-:W-:Y:S02]  /*4650*/  SHF.R.U64 R16, R18, R26.reuse, R9.reuse ;  /* 0x0000001a12107219 */ /* 0x184fe40000001209 */
[----:B------:R-:W-:-:S05]  /*4660*/  SHF.R.U32.HI R9, RZ, R26, R9 ;  /* 0x0000001aff097219 */ /* 0x000fca0000011609 */
[----:B------:R-:W2:Y:S01]  /*4670*/  LDC R27, c[0x0][0x748] ;  /* 0x0001d200ff1b7b82 */ /* 0x000ea20000000800 */
[-C--:B---3--:R-:W-:Y:S02]  /*4680*/  SHF.L.U32 R10, R11, R30.reuse, RZ ;  /* 0x0000001e0b0a7219 */ /* 0x088fe400000006ff */
[-CC-:B------:R-:W-:Y:S02]  /*4690*/  SHF.R.U64 R21, R16, R30.reuse, R9.reuse ;  /* 0x0000001e10157219 */ /* 0x180fe40000001209 */
[----:B------:R-:W-:Y:S02]  /*46a0*/  SHF.R.U32.HI R11, RZ, R30, R9 ;  /* 0x0000001eff0b7219 */ /* 0x000fe40000011609 */
[----:B------:R-:W-:Y:S01]  /*46b0*/  LOP3.LUT R25, RZ, R10, RZ, 0x33, !PT ;  /* 0x0000000aff197212 */ /* 0x000fe200078e33ff */
[----:B------:R-:W3:Y:S01]  /*46c0*/  LDC R29, c[0x0][0x738] ;  /* 0x0001ce00ff1d7b82 */ /* 0x000ee20000000800 */
[----:B------:R-:W-:Y:S01]  /*46d0*/  SHF.L.U32 R30, R13, R30, RZ ;  /* 0x0000001e0d1e7219 */ /* 0x000fe200000006ff */
[----:B------:R-:W-:-:S06]  /*46e0*/  IMAD.MOV.U32 R10, RZ, RZ, R21 ;  /* 0x000000ffff0a7224 */ /* 0x000fcc00078e0015 */
[----:B------:R-:W0:Y:S01]  /*46f0*/  LDC R31, c[0x0][0x710] ;  /* 0x0001c400ff1f7b82 */ /* 0x000e220000000800 */
[----:B----4-:R-:W-:Y:S05]  /*4700*/  @!P1 BRA `(.L_x_89) ;  /* 0x0000000000289947 */ /* 0x010fea0003800000 */
[----:B------:R-:W4:Y:S02]  /*4710*/  LDC R10, c[0x0][0x74c] ;  /* 0x0001d300ff0a7b82 */ /* 0x000f240000000800 */
[----:B----4-:R-:W-:-:S05]  /*4720*/  IADD3 R9, P1, R21, R10, RZ ;  /* 0x0000000a15097210 */ /* 0x010fca0007f3e0ff */
[----:B------:R-:W-:-:S04]  /*4730*/  IMAD.X R17, RZ, RZ, R11, P1 ;  /* 0x000000ffff117224 */ /* 0x000fc800008e060b */
[----:B------:R-:W-:-:S04]  /*4740*/  IMAD.WIDE.U32 R10, R17, R32, RZ ;  /* 0x00000020110a7225 */ /* 0x000fc800078e00ff */
[----:B0-----:R-:W-:-:S04]  /*4750*/  IMAD.WIDE.U32 R12, P1, R9, R33, R10 ;  /* 0x00000021090c7225 */ /* 0x001fc8000782000a */
[----:B------:R-:W-:-:S04]  /*4760*/  IMAD.WIDE.U32 R10, R9, R32, RZ ;  /* 0x00000020090a7225 */ /* 0x000fc800078e00ff */
[----:B------:R-:W-:Y:S01]  /*4770*/  IMAD.X R15, RZ, RZ, RZ, P1 ;  /* 0x000000ffff0f7224 */ /* 0x000fe200008e06ff */
[----:B------:R-:W-:Y:S01]  /*4780*/  IADD3 RZ, P1, R11, R12, RZ ;  /* 0x0000000c0bff7210 */ /* 0x000fe20007f3e0ff */
[----:B------:R-:W-:-:S04]  /*4790*/  IMAD.MOV.U32 R14, RZ, RZ, R13 ;  /* 0x000000ffff0e7224 */ /* 0x000fc800078e000d */
[----:B------:R-:W-:-:S08]  /*47a0*/  IMAD.WIDE.U32.X R10, R17, R33, R14, P1 ;  /* 0x00000021110a7225 */ /* 0x000fd000008e040e */
.L_x_89:
[----:B--2---:R-:W-:Y:S01]  /*47b0*/  SHF.R.U64 R9, R10, R27, R11 ;  /* 0x0000001b0a097219 */ /* 0x004fe2000000120b */
[----:B0-----:R-:W-:Y:S01]  /*47c0*/  VIADD R11, R22, 0xffffffff ;  /* 0xffffffff160b7836 */ /* 0x001fe20000000000 */
[----:B------:R-:W-:Y:S01]  /*47d0*/  LOP3.LUT R16, R16, R25, RZ, 0xc0, !PT ;  /* 0x0000001910107212 */ /* 0x000fe200078ec0ff */
[----:B------:R-:W-:Y:S02]  /*47e0*/  IMAD.MOV R20, RZ, RZ, -R20 ;  /* 0x000000ffff147224 */ /* 0x000fe400078e0a14 */
[----:B------:R-:W-:Y:S01]  /*47f0*/  IMAD.MOV R10, RZ, RZ, -R9 ;  /* 0x000000ffff0a7224 */ /* 0x000fe200078e0a09 */
[----:B------:R-:W-:Y:S01]  /*4800*/  LOP3.LUT R11, R18, R11, RZ, 0xc0, !PT ;  /* 0x0000000b120b7212 */ /* 0x000fe200078ec0ff */
[----:B-1----:R-:W-:Y:S02]  /*4810*/  @P3 IMAD R28, R23, R20, R24 ;  /* 0x00000014171c3224 */ /* 0x002fe400078e0218 */
[----:B------:R-:W-:Y:S02]  /*4820*/  IMAD R9, R30, R9, R16 ;  /* 0x000000091e097224 */ /* 0x000fe400078e0210 */
[----:B---3--:R-:W-:-:S02]  /*4830*/  IMAD R10, R10, R29, R21 ;  /* 0x0000001d0a0a7224 */ /* 0x008fc400078e0215 */
[----:B------:R-:W-:Y:S02]  /*4840*/  IMAD R9, R9, R31, R28 ;  /* 0x0000001f09097224 */ /* 0x000fe400078e021c */
[----:B------:R-:W-:Y:S02]  /*4850*/  IMAD R12, R10, R22, R11 ;  /* 0x000000160a0c7224 */ /* 0x000fe400078e020b */
[----:B------:R-:W-:-:S03]  /*4860*/  IMAD.MOV.U32 R13, RZ, RZ, 0x1 ;  /* 0x00000001ff0d7424 */ /* 0x000fc600078e00ff */
[----:B------:R-:W-:Y:S02]  /*4870*/  SEL R18, R12, R9, !P3 ;  /* 0x000000090c127207 */ /* 0x000fe40005800000 */
[----:B------:R-:W-:Y:S01]  /*4880*/  SEL R9, R9, R12, !P3 ;  /* 0x0000000c09097207 */ /* 0x000fe20005800000 */
[----:B------:R-:W-:Y:S01]  /*4890*/  IMAD.MOV.U32 R12, RZ, RZ, R19 ;  /* 0x000000ffff0c7224 */ /* 0x000fe200078e0013 */
[----:B------:R-:W-:-:S07]  /*48a0*/  PRMT R10, R13, 0x7610, R10 ;  /* 0x000076100d0a7816 */ /* 0x000fce000000000a */
.L_x_87:
[----:B------:R-:W-:Y:S01]  /*48b0*/  LOP3.LUT P1, RZ, R10, 0xff, RZ, 0xc0, !PT ;  /* 0x000000ff0aff7812 */ /* 0x000fe2000782c0ff */
[----:B------:R-:W-:-:S12]  /*48c0*/  IMAD.MOV.U32 R14, RZ, RZ, R9 ;  /* 0x000000ffff0e7224 */ /* 0x000fd800078e0009 */
[----:B------:R-:W-:Y:S05]  /*48d0*/  @P1 BRA `(.L_x_90) ;  /* 0xffffffc8007c1947 */ /* 0x000fea000383ffff */
[----:B------:R-:W-:Y:S05]  /*48e0*/  EXIT ;  /* 0x000000000000794d */ /* 0x000fea0003800000 */
.L_x_8:
[----:B0-----:R-:W-:Y:S01]  /*48f0*/  ULDC.64 UR4, c[0x0][0x750] ;  /* 0x0001d40000047ab9 */ /* 0x001fe20000000a00 */
        /* <DEDUP_REMOVED lines=25> */
.L_x_92:
[----:B------:R-:W0:Y:S01]  /*4a90*/  LDC.64 R28, c[0x0][0x740] ;  /* 0x0001d000ff1c7b82 */ /* 0x000e220000000a00 */
[-CC-:B------:R-:W-:Y:S01]  /*4aa0*/  SHF.R.U64 R21, R16, R6.reuse, R17.reuse ;  /* 0x0000000610157219 */ /* 0x180fe20000001211 */
[----:B------:R-:W-:Y:S01]  /*4ab0*/  IMAD.MOV.U32 R31, RZ, RZ, 0x1 ;  /* 0x00000001ff1f7424 */ /* 0x000fe200078e00ff */
[----:B------:R-:W-:Y:S02]  /*4ac0*/  SHF.R.U32.HI R3, RZ, R6, R17 ;  /* 0x00000006ff037219 */ /* 0x000fe40000011611 */
[----:B------:R-:W-:-:S03]  /*4ad0*/  IADD3 R15, P0, RZ, -R21, RZ ;  /* 0x80000015ff0f7210 */ /* 0x000fc60007f1e0ff */
[----:B------:R-:W1:Y:S02]  /*4ae0*/  LDC R14, c[0x0][0x718] ;  /* 0x0001c600ff0e7b82 */ /* 0x000e640000000800 */
[----:B------:R-:W-:Y:S02]  /*4af0*/  IMAD.X R3, RZ, RZ, ~R3, P0 ;  /* 0x000000ffff037224 */ /* 0x000fe400000e0e03 */
[----:B------:R-:W-:-:S04]  /*4b00*/  IMAD.WIDE.U32 R12, R15, R22, R4 ;  /* 0x000000160f0c7225 */ /* 0x000fc800078e0004 */
[----:B------:R-:W2:Y:S01]  /*4b10*/  LDC R16, c[0x0][0x708] ;  /* 0x0001c200ff107b82 */ /* 0x000ea20000000800 */
[----:B------:R-:W-:-:S04]  /*4b20*/  IMAD R6, R3, R22, RZ ;  /* 0x0000001603067224 */ /* 0x000fc800078e02ff */
[----:B------:R-:W-:-:S03]  /*4b30*/  IMAD R3, R15, R23, R6 ;  /* 0x000000170f037224 */ /* 0x000fc600078e0206 */
[----:B------:R-:W3:Y:S01]  /*4b40*/  LDC R26, c[0x0][0x758] ;  /* 0x0001d600ff1a7b82 */ /* 0x000ee20000000800 */
[----:B------:R-:W-:Y:S01]  /*4b50*/  IMAD.IADD R3, R13, 0x1, R3 ;  /* 0x000000010d037824 */ /* 0x000fe200078e0203 */
[----:B0-----:R-:W-:Y:S01]  /*4b60*/  ISETP.NE.U32.AND P0, PT, R28, RZ, PT ;  /* 0x000000ff1c00720c */ /* 0x001fe20003f05070 */
[----:B------:R-:W-:-:S03]  /*4b70*/  IMAD.MOV.U32 R13, RZ, RZ, -0x1 ;  /* 0xffffffffff0d7424 */ /* 0x000fc600078e00ff */
        /* <DEDUP_REMOVED lines=25> */
.L_x_93:
[----:B-1----:R-:W-:Y:S01]  /*4d10*/  SHF.R.U64 R6, R12, R25, R13 ;  /* 0x000000190c067219 */ /* 0x002fe2000000120d */
[----:B0-----:R-:W-:Y:S01]  /*4d20*/  VIADD R13, R24, 0xffffffff ;  /* 0xffffffff180d7836 */ /* 0x001fe20000000000 */
[----:B------:R-:W-:Y:S01]  /*4d30*/  SHF.L.U32 R9, R31, R26, RZ ;  /* 0x0000001a1f097219 */ /* 0x000fe200000006ff */
[----:B------:R-:W-:Y:S01]  /*4d40*/  @P3 IMAD R10, R11, R20, R8 ;  /* 0x000000140b0a3224 */ /* 0x000fe200078e0208 */
[----:B------:R-:W-:Y:S01]  /*4d50*/  LOP3.LUT R3, R22, R33, RZ, 0xc0, !PT ;  /* 0x0000002116037212 */ /* 0x000fe200078ec0ff */
[----:B------:R-:W-:Y:S01]  /*4d60*/  IMAD.MOV R12, RZ, RZ, -R6 ;  /* 0x000000ffff0c7224 */ /* 0x000fe200078e0a06 */
[----:B------:R-:W-:Y:S01]  /*4d70*/  LOP3.LUT R18, R18, R13, RZ, 0xc0, !PT ;  /* 0x0000000d12127212 */ /* 0x000fe200078ec0ff */
[----:B------:R-:W-:Y:S02]  /*4d80*/  IMAD.MOV.U32 R19, RZ, RZ, R21 ;  /* 0x000000ffff137224 */ /* 0x000fe400078e0015 */
[----:B------:R-:W-:Y:S02]  /*4d90*/  IMAD R9, R9, R6, R3 ;  /* 0x0000000609097224 */ /* 0x000fe400078e0203 */
[----:B--2---:R-:W-:-:S02]  /*4da0*/  IMAD R3, R12, R27, R23 ;  /* 0x0000001b0c037224 */ /* 0x004fc400078e0217 */
[----:B---3--:R-:W-:Y:S02]  /*4db0*/  IMAD R6, R9, R30, R10 ;  /* 0x0000001e09067224 */ /* 0x008fe400078e020a */
[----:B------:R-:W-:Y:S02]  /*4dc0*/  IMAD R9, R3, R24, R18 ;  /* 0x0000001803097224 */ /* 0x000fe400078e0212 */
[----:B------:R-:W-:-:S03]  /*4dd0*/  IMAD.MOV.U32 R12, RZ, RZ, 0x1 ;  /* 0x00000001ff0c7424 */ /* 0x000fc600078e00ff */
[----:B------:R-:W-:Y:S02]  /*4de0*/  SEL R3, R9, R6, !P3 ;  /* 0x0000000609037207 */ /* 0x000fe40005800000 */
[----:B------:R-:W-:-:S07]  /*4df0*/  SEL R6, R6, R9, !P3 ;  /* 0x0000000906067207 */ /* 0x000fce0005800000 */
.L_x_91:
[----:B------:R-:W-:-:S08]  /*4e00*/  NOP ;  /* 0x0000000000007918 */ /* 0x000fd00000000000 */
[----:B------:R-:W0:-:S00]  /*4e10*/  USETMAXREG.DEALLOC.CTAPOOL 0x28 ;  /* 0x00000028000079c8 */ /* 0x000e0000080e0500 */
[----:B0-----:R-:W-:-:S13]  /*4e20*/  ISETP.NE.AND P0, PT, R7, RZ, PT ;  /* 0x000000ff0700720c */ /* 0x001fda0003f05270 */
[----:B------:R-:W-:Y:S05]  /*4e30*/  @P0 EXIT ;  /* 0x000000000000094d */ /* 0x000fea0003800000 */
[----:B------:R-:W-:Y:S01]  /*4e40*/  LOP3.LUT P0, RZ, R12, 0xff, RZ, 0xc0, !PT ;  /* 0x000000ff0cff7812 */ /* 0x000fe2000780c0ff */
[----:B------:R-:W-:Y:S02]  /*4e50*/  IMAD.MOV.U32 R10, RZ, RZ, 0x1 ;  /* 0x00000001ff0a7424 */ /* 0x000fe400078e00ff */
[----:B------:R-:W-:-:S10]  /*4e60*/  IMAD.MOV.U32 R11, RZ, RZ, RZ ;  /* 0x000000ffff0b7224 */ /* 0x000fd400078e00ff */
[----:B------:R-:W-:Y:S05]  /*4e70*/  @!P0 BRA `(.L_x_94) ;  /* 0x0000000c00788947 */ /* 0x000fea0003800000 */
[----:B------:R-:W0:Y:S01]  /*4e80*/  LDC R7, c[0x0][0x28c] ;  /* 0x0000a300ff077b82 */ /* 0x000e220000000800 */
[----:B------:R-:W1:Y:S01]  /*4e90*/  S2R R17, SR_CgaCtaId ;  /* 0x0000000000117919 */ /* 0x000e620000008800 */
[----:B------:R-:W-:Y:S01]  /*4ea0*/  ULDC UR5, c[0x0][0x758] ;  /* 0x0001d60000057ab9 */ /* 0x000fe20000000800 */
[----:B------:R-:W-:Y:S01]  /*4eb0*/  UMOV UR7, 0xffffffff ;  /* 0xffffffff00077882 */ /* 0x000fe20000000000 */
[----:B------:R-:W-:Y:S01]  /*4ec0*/  ULDC UR6, c[0x0][0xc] ;  /* 0x0000030000067ab9 */ /* 0x000fe20000000800 */
[----:B------:R-:W-:Y:S01]  /*4ed0*/  USHF.L.U32 UR9, UR7, UR5, URZ ;  /* 0x0000000507097299 */ /* 0x000fe2000800063f */
[----:B------:R-:W-:Y:S01]  /*4ee0*/  BSSY B0, `(.L_x_94) ;  /* 0x00000d7000007945 */ /* 0x000fe20003800000 */
[----:B------:R-:W-:Y:S01]  /*4ef0*/  UMOV UR8, 0x1 ;  /* 0x0000000100087882 */ /* 0x000fe20000000000 */
[----:B------:R-:W-:Y:S01]  /*4f00*/  ULDC UR7, c[0x0][0x10] ;  /* 0x0000040000077ab9 */ /* 0x000fe20000000800 */
[----:B------:R-:W-:Y:S01]  /*4f10*/  USHF.L.U32 UR5, UR8, UR5, URZ ;  /* 0x0000000508057299 */ /* 0x000fe2000800063f */
[----:B------:R-:W-:Y:S01]  /*4f20*/  IMAD.MOV.U32 R13, RZ, RZ, 0x1 ;  /* 0x00000001ff0d7424 */ /* 0x000fe200078e00ff */
[----:B------:R-:W-:Y:S01]  /*4f30*/  UIMAD.WIDE.U32 UR6, UR6, UR7, URZ ;  /* 0x00000007060672a5 */ /* 0x000fe2000f8e003f */
[----:B------:R-:W-:Y:S01]  /*4f40*/  LOP3.LUT R12, R2, 0x2, RZ, 0xfc, !PT ;  /* 0x00000002020c7812 */ /* 0x000fe200078efcff */
[----:B------:R-:W-:Y:S01]  /*4f50*/  ULDC UR8, c[0x0][0x14] ;  /* 0x0000050000087ab9 */ /* 0x000fe20000000800 */
[----:B------:R-:W-:Y:S01]  /*4f60*/  IMAD.MOV.U32 R10, RZ, RZ, 0x1 ;  /* 0x00000001ff0a7424 */ /* 0x000fe200078e00ff */
[----:B------:R-:W-:Y:S01]  /*4f70*/  UIMAD.WIDE.U32 UR32, UR6, UR8, URZ ;  /* 0x00000008062072a5 */ /* 0x000fe2000f8e003f */
[----:B------:R-:W-:Y:S01]  /*4f80*/  IMAD.MOV.U32 R11, RZ, RZ, RZ ;  /* 0x000000ffff0b7224 */ /* 0x000fe200078e00ff */
[----:B------:R-:W-:Y:S01]  /*4f90*/  UIMAD UR7, UR7, UR8, URZ ;  /* 0x00000008070772a4 */ /* 0x000fe2000f8e023f */
[----:B------:R-:W-:Y:S01]  /*4fa0*/  ULDC UR4, c[0x0][0x700] ;  /* 0x0001c00000047ab9 */ /* 0x000fe20000000800 */
[----:B------:R-:W-:-:S02]  /*4fb0*/  ULOP3.LUT UR6, URZ, UR9, URZ, 0x33, !UPT ;  /* 0x000000093f067292 */ /* 0x000fc4000f8e333f */
[----:B------:R-:W-:Y:S01]  /*4fc0*/  UIADD3 UR4, UR4, -0x1, URZ ;  /* 0xffffffff04047890 */ /* 0x000fe2000fffe03f */
[----:B0-----:R-:W-:Y:S01]  /*4fd0*/  VIADD R7, R7, 0x3f ;  /* 0x0000003f07077836 */ /* 0x001fe20000000000 */
[----:B------:R-:W-:Y:S01]  /*4fe0*/  UIADD3 UR7, UR33, UR7, URZ ;  /* 0x0000000721077290 */ /* 0x000fe2000fffe03f */
[----:B------:R-:W-:-:S03]  /*4ff0*/  ULDC.64 UR34, c[0x0][0x198] ;  /* 0x0000660000227ab9 */ /* 0x000fc60000000a00 */
[----:B------:R-:W-:-:S04]  /*5000*/  SHF.R.S32.HI R8, RZ, 0x1f, R7 ;  /* 0x0000001fff087819 */ /* 0x000fc80000011407 */
[----:B------:R-:W-:Y:S01]  /*5010*/  LEA.HI R8, R8, R7, RZ, 0x6 ;  /* 0x0000000708087211 */ /* 0x000fe200078f30ff */
[C---:B-1----:R-:W-:Y:S02]  /*5020*/  IMAD.SHL.U32 R15, R17.reuse, 0x40, RZ ;  /* 0x00000040110f7824 */ /* 0x042fe400078e00ff */
[C---:B------:R-:W-:Y:S01]  /*5030*/  IMAD.SHL.U32 R16, R17.reuse, 0x800, RZ ;  /* 0x0000080011107824 */ /* 0x040fe200078e00ff */
[----:B------:R-:W-:Y:S01]  /*5040*/  SHF.R.S32.HI R14, RZ, 0x6, R8 ;  /* 0x00000006ff0e7819 */ /* 0x000fe20000011408 */
[----:B------:R-:W-:Y:S01]  /*5050*/  IMAD.SHL.U32 R17, R17, 0x200, RZ ;  /* 0x0000020011117824 */ /* 0x000fe200078e00ff */
[----:B------:R-:W-:Y:S02]  /*5060*/  LOP3.LUT R15, R15, 0x40, RZ, 0xc0, !PT ;  /* 0x000000400f0f7812 */ /* 0x000fe400078ec0ff */
[----:B------:R-:W-:Y:S01]  /*5070*/  LOP3.LUT R16, R16, 0x800, RZ, 0xc0, !PT ;  /* 0x0000080010107812 */ /* 0x000fe200078ec0ff */
[----:B------:R-:W-:Y:S01]  /*5080*/  VIADD R18, R14, 0x1 ;  /* 0x000000010e127836 */ /* 0x000fe20000000000 */
[----:B------:R-:W-:-:S07]  /*5090*/  LOP3.LUT R17, R17, 0x200, RZ, 0xc0, !PT ;  /* 0x0000020011117812 */ /* 0x000fce00078ec0ff */
.L_x_105:
[----:B------:R-:W-:-:S03]  /*50a0*/  UMOV UR8, 0xffffffff ;  /* 0xffffffff00087882 */ /* 0x000fc60000000000 */
[----:B------:R-:W-:Y:S05]  /*50b0*/  BRA.DIV UR8, `(.L_x_95) ;  /* 0x0000001608047947 */ /* 0x000fea000b800000 */
[----:B------:R-:W-:-:S13]  /*50c0*/  ELECT P0, URZ, PT ;  /* 0x00000000003f782f */ /* 0x000fda0003800000 */
.L_x_125:
[----:B------:R-:W0:Y:S01]  /*50d0*/  LDC R7, c[0x0][0x28c] ;  /* 0x0000a300ff077b82 */ /* 0x000e220000000800 */
[----:B------:R-:W-:Y:S01]  /*50e0*/  BSSY B1, `(.L_x_96) ;  /* 0x0000046000017945 */ /* 0x000fe20003800000 */
[----:B0-----:R-:W-:-:S13]  /*50f0*/  ISETP.LT.OR P0, PT, R7, 0x1, !P0 ;  /* 0x000000010700780c */ /* 0x001fda0004701670 */
[----:B------:R-:W-:Y:S05]  /*5100*/  @P0 BRA `(.L_x_97) ;  /* 0x00000004000c0947 */ /* 0x000fea0003800000 */
[----:B------:R-:W-:Y:S01]  /*5110*/  IMAD R20, R6, 0x80, R15 ;  /* 0x0000008006147824 */ /* 0x000fe200078e020f */
[----:B------:R-:W-:Y:S01]  /*5120*/  CS2R R24, SRZ ;  /* 0x0000000000187805 */ /* 0x000fe2000001ff00 */
[----:B------:R-:W-:Y:S02]  /*5130*/  IMAD.SHL.U32 R21, R3, 0x40, RZ ;  /* 0x0000004003157824 */ /* 0x000fe400078e00ff */
[----:B------:R-:W-:Y:S02]  /*5140*/  IMAD.MOV.U32 R3, RZ, RZ, R18 ;  /* 0x000000ffff037224 */ /* 0x000fe400078e0012 */
[----:B------:R-:W-:Y:S02]  /*5150*/  IMAD.MOV.U32 R6, RZ, RZ, R10 ;  /* 0x000000ffff067224 */ /* 0x000fe400078e000a */
[----:B------:R-:W-:Y:S02]  /*5160*/  IMAD.MOV.U32 R7, RZ, RZ, R11 ;  /* 0x000000ffff077224 */ /* 0x000fe400078e000b */
[----:B------:R-:W-:-:S07]  /*5170*/  IMAD.MOV.U32 R26, RZ, RZ, RZ ;  /* 0x000000ffff1a7224 */ /* 0x000fce00078e00ff */
.L_x_100:
[----:B------:R-:W0:Y:S01]  /*5180*/  S2R R9, SR_CgaCtaId ;  /* 0x0000000000097919 */ /* 0x000e220000008800 */
[----:B------:R-:W-:Y:S02]  /*5190*/  MOV R8, 0x400 ;  /* 0x0000040000087802 */ /* 0x000fe40000000f00 */
[----:B------:R-:W-:Y:S02]  /*51a0*/  LOP3.LUT P1, RZ, R0, 0x7f, RZ, 0xc0, !PT ;  /* 0x0000007f00ff7812 */ /* 0x000fe4000782c0ff */
[----:B0-----:R-:W-:Y:S02]  /*51b0*/  LEA R22, R9, R8, 0x18 ;  /* 0x0000000809167211 */ /* 0x001fe400078ec0ff */
[----:B------:R-:W-:-:S09]  /*51c0*/  SHF.L.U32 R8, R6, 0x1f, RZ ;  /* 0x0000001f06087819 */ /* 0x000fd200000006ff */
[----:B------:R-:W0:Y:S01]  /*51d0*/  @!P1 LDC R9, c[0x0][0x640] ;  /* 0x00019000ff099b82 */ /* 0x000e220000000800 */
[----:B------:R-:W-:-:S04]  /*51e0*/  IMAD R23, R7, 0x8, R22 ;  /* 0x0000000807177824 */ /* 0x000fc800078e0216 */
[----:B------:R-:W1:Y:S02]  /*51f0*/  SYNCS.PHASECHK.TRANS64.TRYWAIT P0, [R23+URZ+0x68], R8 ;  /* 0x00006808170075a7 */ /* 0x000e64000800017f */
[----:B-1----:R-:W-:Y:S05]  /*5200*/  @!P0 BRA `(.L_x_98) ;  /* 0x0000001000d08947 */ /* 0x002fea0003800000 */
.L_x_126:
[----:B-1----:R-:W-:Y:S01]  /*5210*/  PRMT R8, R12, 0x9910, RZ ;  /* 0x000099100c087816 */ /* 0x002fe200000000ff */
[----:B0-----:R0:W-:Y:S03]  /*5220*/  @!P1 SYNCS.ARRIVE.TRANS64 RZ, [R23+URZ], R9 ;  /* 0x0000000917ff99a7 */ /* 0x0011e6000800003f */
[----:B------:R-:W-:-:S13]  /*5230*/  ISETP.NE.AND P0, PT, R8, 0x2, PT ;  /* 0x000000020800780c */ /* 0x000fda0003f05270 */
[----:B0-----:R-:W-:Y:S05]  /*5240*/  @P0 BRA `(.L_x_99) ;  /* 0x0000000000040947 */ /* 0x001fea0003800000 */
[----:B------:R-:W-:Y:S01]  /*5250*/  BPT.TRAP 0x1 ;  /* 0x000000040000795c */ /* 0x000fe20000300000 */
.L_x_99:
[C---:B------:R-:W-:Y:S01]  /*5260*/  IMAD R8, R7.reuse, 0x1000, R16 ;  /* 0x0000100007087824 */ /* 0x040fe200078e0210 */
[----:B------:R-:W-:Y:S01]  /*5270*/  R2UR UR9, R22 ;  /* 0x00000000160972ca */ /* 0x000fe200000e0000 */
[--C-:B------:R-:W-:Y:S01]  /*5280*/  IMAD R9, R7, 0x2000, R22.reuse ;  /* 0x0000200007097824 */ /* 0x100fe200078e0216 */
[----:B------:R-:W-:Y:S01]  /*5290*/  R2UR UR25, R23 ;  /* 0x00000000171972ca */ /* 0x000fe200000e0000 */
[----:B------:R-:W-:Y:S01]  /*52a0*/  IMAD R8, R8, 0x2, R22 ;  /* 0x0000000208087824 */ /* 0x000fe200078e0216 */
[----:B------:R-:W-:Y:S01]  /*52b0*/  R2UR UR28, R19 ;  /* 0x00000000131c72ca */ /* 0x000fe200000e0000 */
[----:B------:R-:W-:Y:S01]  /*52c0*/  VIADD R3, R3, 0xffffffff ;  /* 0xffffffff03037836 */ /* 0x000fe20000000000 */
[----:B------:R-:W-:Y:S01]  /*52d0*/  R2UR UR8, R9 ;  /* 0x00000000090872ca */ /* 0x000fe200000e0000 */
[----:B------:R-:W-:Y:S01]  /*52e0*/  UIADD3 UR14, UP0, UR34, 0xf0, URZ ;  /* 0x000000f0220e7890 */ /* 0x000fe2000ff1e03f */
[----:B------:R-:W-:Y:S01]  /*52f0*/  R2UR UR24, R8 ;  /* 0x00000000081872ca */ /* 0x000fe200000e0000 */
[----:B------:R-:W-:Y:S01]  /*5300*/  IMAD R8, R7, 0x400, R17 ;  /* 0x0000040007087824 */ /* 0x000fe200078e0211 */
[----:B------:R-:W-:Y:S01]  /*5310*/  R2UR UR27, R20 ;  /* 0x00000000141b72ca */ /* 0x000fe200000e0000 */
[----:B------:R-:W-:Y:S01]  /*5320*/  UIADD3 UR22, UP1, UR34, 0x1f0, URZ ;  /* 0x000001f022167890 */ /* 0x000fe2000ff3e03f */
[----:B------:R-:W-:Y:S01]  /*5330*/  R2UR UR26, R25 ;  /* 0x00000000191a72ca */ /* 0x000fe200000e0000 */
[----:B------:R-:W-:Y:S01]  /*5340*/  UIADD3 UR36, UP2, UR34, 0x2f0, URZ ;  /* 0x000002f022247890 */ /* 0x000fe2000ff5e03f */
[----:B------:R-:W-:Y:S01]  /*5350*/  R2UR UR16, R8 ;  /* 0x00000000081072ca */ /* 0x000fe200000e0000 */
[----:B------:R-:W-:Y:S01]  /*5360*/  UIADD3.X UR15, URZ, UR35, URZ, UP0, !UPT ;  /* 0x000000233f0f7290 */ /* 0x000fe200087fe43f */
[----:B------:R-:W-:Y:S01]  /*5370*/  R2UR UR19, R26 ;  /* 0x000000001a1372ca */ /* 0x000fe200000e0000 */
[----:B------:R-:W-:Y:S01]  /*5380*/  UIADD3.X UR23, URZ, UR35, URZ, UP1, !UPT ;  /* 0x000000233f177290 */ /* 0x000fe20008ffe43f */
[----:B------:R-:W-:Y:S01]  /*5390*/  R2UR UR10, R24 ;  /* 0x00000000180a72ca */ /* 0x000fe200000e0000 */
[----:B------:R-:W-:Y:S01]  /*53a0*/  VIADD R7, R7, 0x1 ;  /* 0x0000000107077836 */ /* 0x000fe20000000000 */
[----:B------:R-:W-:Y:S01]  /*53b0*/  R2UR UR11, R21 ;  /* 0x00000000150b72ca */ /* 0x000fe200000e0000 */
[----:B------:R-:W-:Y:S01]  /*53c0*/  UIADD3 UR24, UR24, 0x180, URZ ;  /* 0x0000018018187890 */ /* 0x000fe2000fffe03f */
[----:B------:R-:W-:Y:S01]  /*53d0*/  ISETP.GT.AND P1, PT, R3, 0x1, PT ;  /* 0x000000010300780c */ /* 0x000fe20003f24270 */
[----:B------:R-:W-:Y:S01]  /*53e0*/  UIADD3.X UR37, URZ, UR35, URZ, UP2, !UPT ;  /* 0x000000233f257290 */ /* 0x000fe200097fe43f */
[----:B------:R-:W-:Y:S01]  /*53f0*/  ISETP.NE.AND P0, PT, R7, 0xd, PT ;  /* 0x0000000d0700780c */ /* 0x000fe20003f05270 */
[----:B------:R-:W-:Y:S01]  /*5400*/  UIADD3 UR8, UR8, 0x1a180, URZ ;  /* 0x0001a18008087890 */ /* 0x000fe2000fffe03f */
[----:B------:R-:W-:Y:S01]  /*5410*/  VIADD R26, R26, 0x1 ;  /* 0x000000011a1a7836 */ /* 0x000fe20000000000 */
[----:B------:R-:W-:Y:S01]  /*5420*/  UIADD3 UR16, UR9, 0x34180, UR16 ;  /* 0x0003418009107890 */ /* 0x000fe2000fffe010 */
[----:B------:R-:W-:Y:S01]  /*5430*/  SEL R9, RZ, 0x1, P0 ;  /* 0x00000001ff097807 */ /* 0x000fe20000000000 */
[----:B------:R-:W-:Y:S01]  /*5440*/  UMOV UR13, 0x30000 ;  /* 0x00030000000d7882 */ /* 0x000fe20000000000 */
[----:B------:R-:W-:Y:S01]  /*5450*/  UMOV UR30, 0x0 ;  /* 0x00000000001e7882 */ /* 0x000fe20000000000 */
[----:B------:R-:W-:Y:S01]  /*5460*/  UMOV UR31, 0x10000000 ;  /* 0x10000000001f7882 */ /* 0x000fe20000000000 */
[----:B------:R-:W-:Y:S01]  /*5470*/  UMOV UR17, UR25 ;  /* 0x0000001900117c82 */ /* 0x000fe20008000000 */
[----:B------:R-:W-:Y:S01]  /*5480*/  UMOV UR20, UR28 ;  /* 0x0000001c00147c82 */ /* 0x000fe20008000000 */
[----:B------:R-:W-:Y:S01]  /*5490*/  UMOV UR18, UR27 ;  /* 0x0000001b00127c82 */ /* 0x000fe20008000000 */
[----:B------:R0:W-:Y:S01]  /*54a0*/  UTMALDG.3D.MULTICAST [UR24], [UR14], UR13, desc[UR30] ;  /* 0x00001e180e0073b4 */ /* 0x0001e2000801180d */
[----:B------:R-:W-:Y:S01]  /*54b0*/  UMOV UR9, UR25 ;  /* 0x0000001900097c82 */ /* 0x000fe20008000000 */
[----:B------:R-:W-:Y:S01]  /*54c0*/  UMOV UR12, UR28 ;  /* 0x0000001c000c7c82 */ /* 0x000fe20008000000 */
[----:B------:R-:W-:Y:S01]  /*54d0*/  LOP3.LUT R6, R6, R9, RZ, 0x3c, !PT ;  /* 0x0000000906067212 */ /* 0x000fe200078e3cff */
[----:B------:R-:W-:Y:S01]  /*54e0*/  VIADD R25, R25, 0x20 ;  /* 0x0000002019197836 */ /* 0x000fe20000000000 */
[----:B------:R-:W-:Y:S01]  /*54f0*/  SEL R7, R7, RZ, P0 ;  /* 0x000000ff07077207 */ /* 0x000fe20000000000 */
[----:B------:R-:W-:Y:S01]  /*5500*/  VIADD R24, R24, 0x40 ;  /* 0x0000004018187836 */ /* 0x000fe20000000000 */
[----:B------:R0:W-:Y:S01]  /*5510*/  UTMALDG.3D.MULTICAST [UR16], [UR22], UR13, desc[UR30] ;  /* 0x00001e10160073b4 */ /* 0x0001e2000801180d */
[----:B------:R0:W-:Y:S02]  /*5520*/  UTMALDG.3D [UR8], [UR36], desc[UR30] ;  /* 0x00001e08240075b4 */ /* 0x0001e40008011000 */
[----:B0-----:R-:W-:Y:S05]  /*5530*/  @P1 BRA `(.L_x_100) ;  /* 0xfffffffc00101947 */ /* 0x001fea000383ffff */
.L_x_97:
[----:B------:R-:W-:Y:S05]  /*5540*/  BSYNC B1 ;  /* 0x0000000000017941 */ /* 0x000fea0003800000 */
.L_x_96:
[----:B------:R-:W-:Y:S01]  /*5550*/  LOP3.LUT P1, RZ, R13, 0xff, RZ, 0xc0, !PT ;  /* 0x000000ff0dff7812 */ /* 0x000fe2000782c0ff */
[C---:B------:R-:W-:Y:S01]  /*5560*/  IMAD.IADD R8, R14.reuse, 0x1, R11 ;  /* 0x000000010e087824 */ /* 0x040fe200078e020b */
[----:B------:R-:W-:Y:S01]  /*5570*/  ULDC.64 UR8, c[0x0][0x750] ;  /* 0x0001d40000087ab9 */ /* 0x000fe20000000a00 */
[----:B------:R-:W-:Y:S01]  /*5580*/  ISETP.GE.U32.AND P2, PT, R14, 0xd, PT ;  /* 0x0000000d0e00780c */ /* 0x000fe20003f46070 */
[----:B------:R-:W-:Y:S01]  /*5590*/  BSSY B1, `(.L_x_101) ;  /* 0x0000069000017945 */ /* 0x000fe20003800000 */
[----:B------:R-:W-:Y:S01]  /*55a0*/  IMAD.MOV.U32 R19, RZ, RZ, -0x1 ;  /* 0xffffffffff137424 */ /* 0x000fe200078e00ff */
[----:B------:R-:W-:Y:S02]  /*55b0*/  ISETP.GT.U32.AND P0, PT, R8, 0xc, PT ;  /* 0x0000000c0800780c */ /* 0x000fe40003f04070 */
[----:B------:R-:W-:Y:S02]  /*55c0*/  PRMT R13, RZ, 0x7610, R13 ;  /* 0x00007610ff0d7816 */ /* 0x000fe4000000000d */
[----:B------:R-:W-:-:S03]  /*55d0*/  ISETP.LT.U32.AND P0, PT, R14, 0xd, P0 ;  /* 0x0000000d0e00780c */ /* 0x000fc60000701070 */
[----:B------:R-:W0:Y:S01]  /*55e0*/  @P1 S2R R6, SR_CgaCtaId ;  /* 0x0000000000061919 */ /* 0x000e220000008800 */
[----:B------:R-:W-:-:S04]  /*55f0*/  @P1 MOV R3, 0x400 ;  /* 0x0000040000031802 */ /* 0x000fc80000000f00 */
[----:B0-----:R-:W-:Y:S01]  /*5600*/  @P1 LEA R3, R6, R3, 0x18 ;  /* 0x0000000306031211 */ /* 0x001fe200078ec0ff */
[----:B------:R-:W-:-:S03]  /*5610*/  IMAD.WIDE.U32 R6, R8, 0x4ec4ec4f, RZ ;  /* 0x4ec4ec4f08067825 */ /* 0x000fc600078e00ff */
[----:B------:R0:W-:Y:S01]  /*5620*/  @P1 SYNCS.ARRIVE.TRANS64.A1T0 RZ, [R3+URZ+0xe8], RZ ;  /* 0x0000e8ff03ff19a7 */ /* 0x0001e2000810003f */
[----:B------:R-:W-:Y:S01]  /*5630*/  IADD3 R4, P1, R4, UR32, RZ ;  /* 0x0000002004047c10 */ /* 0x000fe2000ff3e0ff */
[----:B------:R-:W-:Y:S01]  /*5640*/  IMAD.MOV.U32 R6, RZ, RZ, -0x1 ;  /* 0xffffffffff067424 */ /* 0x000fe200078e00ff */
[----:B------:R-:W-:Y:S02]  /*5650*/  SHF.R.U32.HI R7, RZ, 0x2, R7 ;  /* 0x00000002ff077819 */ /* 0x000fe40000011607 */
[----:B------:R-:W-:Y:S02]  /*5660*/  IADD3.X R5, R5, UR7, RZ, P1, !PT ;  /* 0x0000000705057c10 */ /* 0x000fe40008ffe4ff */
[----:B0-----:R-:W-:Y:S01]  /*5670*/  SEL R3, RZ, 0x1, !P0 ;  /* 0x00000001ff037807 */ /* 0x001fe20004000000 */
[----:B------:R-:W-:Y:S01]  /*5680*/  IMAD R11, R7, -0xd, R8 ;  /* 0xfffffff3070b7824 */ /* 0x000fe200078e0208 */
[----:B------:R-:W-:Y:S02]  /*5690*/  ISETP.GE.U32.AND P0, PT, R4, UR8, PT ;  /* 0x0000000804007c0c */ /* 0x000fe4000bf06070 */
[----:B------:R-:W-:Y:S01]  /*56a0*/  LOP3.LUT R10, R10, R3, RZ, 0x3c, !PT ;  /* 0x000000030a0a7212 */ /* 0x000fe200078e3cff */
[----:B------:R-:W-:Y:S01]  /*56b0*/  IMAD.MOV.U32 R3, RZ, RZ, -0x1 ;  /* 0xffffffffff037424 */ /* 0x000fe200078e00ff */
[----:B------:R-:W-:-:S02]  /*56c0*/  ISETP.GE.U32.AND.EX P0, PT, R5, UR9, PT, P0 ;  /* 0x0000000905007c0c */ /* 0x000fc4000bf06100 */
[--C-:B------:R-:W-:Y:S02]  /*56d0*/  @P2 LOP3.LUT R10, R10, 0x1, R7.reuse, 0x78, !PT ;  /* 0x000000010a0a2812 */ /* 0x100fe400078e7807 */
[----:B------:R-:W-:-:S09]  /*56e0*/  PRMT R7, RZ, 0x7610, R7 ;  /* 0x00007610ff077816 */ /* 0x000fd20000000007 */
[----:B------:R-:W-:Y:S05]  /*56f0*/  @P0 BRA `(.L_x_102) ;  /* 0x0000000400480947 */ /* 0x000fea0003800000 */
[----:B------:R-:W0:Y:S01]  /*5700*/  S2R R3, SR_CTAID.X ;  /* 0x0000000000037919 */ /* 0x000e220000002500 */
[----:B------:R-:W-:Y:S01]  /*5710*/  ULDC UR8, c[0x0][0x150] ;  /* 0x0000540000087ab9 */ /* 0x000fe20000000800 */
[----:B------:R-:W1:Y:S01]  /*5720*/  LDC R8, c[0x0][0x144] ;  /* 0x00005100ff087b82 */ /* 0x000e620000000800 */
[----:B------:R-:W-:Y:S01]  /*5730*/  ULDC UR11, c[0x0][0x730] ;  /* 0x0001cc00000b7ab9 */ /* 0x000fe20000000800 */
[----:B------:R-:W2:Y:S01]  /*5740*/  S2R R21, SR_CTAID.Y ;  /* 0x0000000000157919 */ /* 0x000ea20000002600 */
[----:B------:R-:W-:-:S05]  /*5750*/  ULDC UR12, c[0x0][0x154] ;  /* 0x00005500000c7ab9 */ /* 0x000fca0000000800 */
[----:B------:R-:W3:Y:S01]  /*5760*/  LDC R20, c[0x0][0x148] ;  /* 0x00005200ff147b82 */ /* 0x000ee20000000800 */
[----:B0-----:R-:W-:Y:S02]  /*5770*/  I2FP.F32.U32 R6, R3 ;  /* 0x0000000300067245 */ /* 0x001fe40000201000 */
[----:B--2---:R-:W-:-:S03]  /*5780*/  I2FP.F32.U32 R22, R21 ;  /* 0x0000001500167245 */ /* 0x004fc60000201000 */
[----:B------:R-:W-:Y:S01]  /*5790*/  FMUL R7, R6, UR8 ;  /* 0x0000000806077c20 */ /* 0x000fe20008400000 */
[----:B------:R-:W-:Y:S02]  /*57a0*/  ULDC.64 UR8, c[0x0][0x728] ;  /* 0x0001ca0000087ab9 */ /* 0x000fe40000000a00 */
[----:B------:R-:W-:-:S03]  /*57b0*/  ISETP.NE.U32.AND P0, PT, RZ, UR8, PT ;  /* 0x00000008ff007c0c */ /* 0x000fc6000bf05070 */
[----:B------:R-:W0:Y:S01]  /*57c0*/  F2I.U32.TRUNC.NTZ R7, R7 ;  /* 0x0000000700077305 */ /* 0x000e22000020f000 */
[----:B------:R-:W-:Y:S01]  /*57d0*/  ISETP.NE.AND.EX P0, PT, RZ, UR9, PT, P0 ;  /* 0x00000009ff007c0c */ /* 0x000fe2000bf05300 */
[----:B0-----:R-:W-:Y:S02]  /*57e0*/  IMAD.MOV R6, RZ, RZ, -R7 ;  /* 0x000000ffff067224 */ /* 0x001fe400078e0a07 */
[----:B------:R-:W-:Y:S02]  /*57f0*/  IMAD.MOV.U32 R7, RZ, RZ, R5 ;  /* 0x000000ffff077224 */ /* 0x000fe400078e0005 */
[----:B-1----:R-:W-:Y:S02]  /*5800*/  IMAD R3, R8, R6, R3 ;  /* 0x0000000608037224 */ /* 0x002fe400078e0203 */
[----:B------:R-:W-:-:S06]  /*5810*/  IMAD.MOV.U32 R6, RZ, RZ, R4 ;  /* 0x000000ffff067224 */ /* 0x000fcc00078e0004 */
[----:B---3--:R-:W-:Y:S05]  /*5820*/  @!P0 BRA `(.L_x_103) ;  /* 0x0000000000288947 */ /* 0x008fea0003800000 */
[----:B------:R-:W-:Y:S02]  /*5830*/  ULDC UR10, c[0x0][0x734] ;  /* 0x0001cd00000a7ab9 */ /* 0x000fe40000000800 */
[----:B------:R-:W-:-:S05]  /*5840*/  IADD3 R7, P0, R4, UR10, RZ ;  /* 0x0000000a04077c10 */ /* 0x000fca000ff1e0ff */
[----:B------:R-:W-:-:S04]  /*5850*/  IMAD.X R19, RZ, RZ, R5, P0 ;  /* 0x000000ffff137224 */ /* 0x000fc800000e0605 */
[----:B------:R-:W-:-:S04]  /*5860*/  IMAD.WIDE.U32 R8, R19, UR8, RZ ;  /* 0x0000000813087c25 */ /* 0x000fc8000f8e00ff */
[----:B------:R-:W-:-:S04]  /*5870*/  IMAD.WIDE.U32 R8, P0, R7, UR9, R8 ;  /* 0x0000000907087c25 */ /* 0x000fc8000f800008 */
[----:B------:R-:W-:-:S04]  /*5880*/  IMAD.WIDE.U32 R6, R7, UR8, RZ ;  /* 0x0000000807067c25 */ /* 0x000fc8000f8e00ff */
[----:B------:R-:W-:Y:S01]  /*5890*/  IMAD.MOV.U32 R6, RZ, RZ, R9 ;  /* 0x000000ffff067224 */ /* 0x000fe200078e0009 */
[----:B------:R-:W-:Y:S01]  /*58a0*/  IADD3 RZ, P1, R7, R8, RZ ;  /* 0x0000000807ff7210 */ /* 0x000fe20007f3e0ff */
[----:B------:R-:W-:-:S04]  /*58b0*/  IMAD.X R7, RZ, RZ, RZ, P0 ;  /* 0x000000ffff077224 */ /* 0x000fc800000e06ff */
[----:B------:R-:W-:-:S08]  /*58c0*/  IMAD.WIDE.U32.X R6, R19, UR9, R6, P1 ;  /* 0x0000000913067c25 */ /* 0x000fd000088e0406 */
.L_x_103:
[--C-:B------:R-:W-:Y:S01]  /*58d0*/  SHF.R.U64 R19, R6, UR11, R7.reuse ;  /* 0x0000000b06137c19 */ /* 0x100fe20008001207 */
[----:B------:R-:W-:Y:S01]  /*58e0*/  FMUL R22, R22, UR12 ;  /* 0x0000000c16167c20 */ /* 0x000fe20008400000 */
[----:B------:R-:W-:Y:S01]  /*58f0*/  SHF.R.U32.HI R6, RZ, UR11, R7 ;  /* 0x0000000bff067c19 */ /* 0x000fe20008011607 */
[----:B------:R-:W-:Y:S01]  /*5900*/  ULDC.64 UR8, c[0x0][0x720] ;  /* 0x0001c80000087ab9 */ /* 0x000fe20000000a00 */
[----:B------:R-:W-:Y:S01]  /*5910*/  IADD3 R7, P0, RZ, -R19, RZ ;  /* 0x80000013ff077210 */ /* 0x000fe20007f1e0ff */
[----:B------:R-:W-:Y:S02]  /*5920*/  ULDC.64 UR10, c[0x0][0x740] ;  /* 0x0001d000000a7ab9 */ /* 0x000fe40000000a00 */
[----:B------:R-:W0:Y:S02]  /*5930*/  F2I.U32.TRUNC.NTZ R22, R22 ;  /* 0x0000001600167305 */ /* 0x000e24000020f000 */
[----:B------:R-:W-:Y:S01]  /*5940*/  IMAD.X R6, RZ, RZ, ~R6, P0 ;  /* 0x000000ffff067224 */ /* 0x000fe200000e0e06 */
[----:B------:R-:W-:-:S03]  /*5950*/  ISETP.NE.U32.AND P0, PT, RZ, UR10, PT ;  /* 0x0000000aff007c0c */ /* 0x000fc6000bf05070 */
[----:B------:R-:W-:Y:S01]  /*5960*/  IMAD R6, R6, UR8, RZ ;  /* 0x0000000806067c24 */ /* 0x000fe2000f8e02ff */
[----:B------:R-:W-:-:S03]  /*5970*/  ISETP.NE.AND.EX P0, PT, RZ, UR11, PT, P0 ;  /* 0x0000000bff007c0c */ /* 0x000fc6000bf05300 */
[C---:B------:R-:W-:Y:S02]  /*5980*/  IMAD R9, R7.reuse, UR9, R6 ;  /* 0x0000000907097c24 */ /* 0x040fe4000f8e0206 */
[----:B------:R-:W-:Y:S01]  /*5990*/  IMAD.WIDE.U32 R6, R7, UR8, R4 ;  /* 0x0000000807067c25 */ /* 0x000fe2000f8e0004 */
[----:B------:R-:W-:-:S03]  /*59a0*/  ULDC UR8, c[0x0][0x718] ;  /* 0x0001c60000087ab9 */ /* 0x000fc60000000800 */
[----:B0-----:R-:W-:Y:S02]  /*59b0*/  IMAD.MOV R8, RZ, RZ, -R22 ;  /* 0x000000ffff087224 */ /* 0x001fe400078e0a16 */
[----:B------:R-:W-:Y:S02]  /*59c0*/  IMAD.IADD R7, R7, 0x1, R9 ;  /* 0x0000000107077824 */ /* 0x000fe400078e0209 */
[----:B------:R-:W-:-:S03]  /*59d0*/  @P3 IMAD R3, R20, R8, R21 ;  /* 0x0000000814033224 */ /* 0x000fc600078e0215 */
[--C-:B------:R-:W-:Y:S02]  /*59e0*/  SHF.R.U64 R20, R6, UR8, R7.reuse ;  /* 0x0000000806147c19 */ /* 0x100fe40008001207 */
[----:B------:R-:W-:Y:S01]  /*59f0*/  SHF.R.U32.HI R7, RZ, UR8, R7 ;  /* 0x00000008ff077c19 */ /* 0x000fe20008011607 */
[----:B------:R-:W-:-:S03]  /*5a00*/  ULDC UR8, c[0x0][0x708] ;  /* 0x0001c20000087ab9 */ /* 0x000fc60000000800 */
[--C-:B------:R-:W-:Y:S02]  /*5a10*/  SHF.R.U64 R22, R20, UR8, R7.reuse ;  /* 0x0000000814167c19 */ /* 0x100fe40008001207 */
[----:B------:R-:W-:Y:S01]  /*5a20*/  SHF.R.U32.HI R7, RZ, UR8, R7 ;  /* 0x00000008ff077c19 */ /* 0x000fe20008011607 */
[----:B------:R-:W-:-:S03]  /*5a30*/  ULDC UR8, c[0x0][0x758] ;  /* 0x0001d60000087ab9 */ /* 0x000fc60000000800 */
[--C-:B------:R-:W-:Y:S02]  /*5a40*/  SHF.R.U64 R21, R22, UR8, R7.reuse ;  /* 0x0000000816157c19 */ /* 0x100fe40008001207 */
[----:B------:R-:W-:-:S03]  /*5a50*/  SHF.R.U32.HI R23, RZ, UR8, R7 ;  /* 0x00000008ff177c19 */ /* 0x000fc60008011607 */
[----:B------:R-:W-:Y:S02]  /*5a60*/  IMAD.MOV.U32 R6, RZ, RZ, R21 ;  /* 0x000000ffff067224 */ /* 0x000fe400078e0015 */
[----:B------:R-:W-:Y:S01]  /*5a70*/  IMAD.MOV.U32 R7, RZ, RZ, R23 ;  /* 0x000000ffff077224 */ /* 0x000fe200078e0017 */
[----:B------:R-:W-:Y:S06]  /*5a80*/  @!P0 BRA `(.L_x_104) ;  /* 0x0000000000288947 */ /* 0x000fec0003800000 */
        /* <DEDUP_REMOVED lines=10> */
.L_x_104:
[----:B------:R-:W-:Y:S01]  /*5b30*/  ULDC UR8, c[0x0][0x748] ;  /* 0x0001d20000087ab9 */ /* 0x000fe20000000800 */
[----:B------:R-:W-:Y:S01]  /*5b40*/  LOP3.LUT R20, R20, UR4, RZ, 0xc0, !PT ;  /* 0x0000000414147c12 */ /* 0x000fe2000f8ec0ff */
[----:B------:R-:W-:Y:S01]  /*5b50*/  ULDC UR9, c[0x0][0x710] ;  /* 0x0001c40000097ab9 */ /* 0x000fe20000000800 */
[----:B------:R-:W-:Y:S01]  /*5b60*/  SHF.R.U64 R7, R6, UR8, R7 ;  /* 0x0000000806077c19 */ /* 0x000fe20008001207 */
[----:B------:R-:W-:Y:S01]  /*5b70*/  ULDC UR8, c[0x0][0x738] ;  /* 0x0001ce0000087ab9 */ /* 0x000fe20000000800 */
[----:B------:R-:W-:-:S03]  /*5b80*/  LOP3.LUT R6, R22, UR6, RZ, 0xc0, !PT ;  /* 0x0000000616067c12 */ /* 0x000fc6000f8ec0ff */
[----:B------:R-:W-:Y:S02]  /*5b90*/  IMAD.MOV R8, RZ, RZ, -R7 ;  /* 0x000000ffff087224 */ /* 0x000fe400078e0a07 */
[----:B------:R-:W-:Y:S02]  /*5ba0*/  IMAD R6, R7, UR5, R6 ;  /* 0x0000000507067c24 */ /* 0x000fe4000f8e0206 */
[----:B------:R-:W-:Y:S01]  /*5bb0*/  IMAD R21, R8, UR8, R21 ;  /* 0x0000000808157c24 */ /* 0x000fe2000f8e0215 */
[----:B------:R-:W-:Y:S01]  /*5bc0*/  ULDC UR8, c[0x0][0x700] ;  /* 0x0001c00000087ab9 */ /* 0x000fe20000000800 */
[----:B------:R-:W-:Y:S02]  /*5bd0*/  IMAD R6, R6, UR9, R3 ;  /* 0x0000000906067c24 */ /* 0x000fe4000f8e0203 */
[----:B------:R-:W-:Y:S02]  /*5be0*/  IMAD R21, R21, UR8, R20 ;  /* 0x0000000815157c24 */ /* 0x000fe4000f8e0214 */
[----:B------:R-:W-:-:S03]  /*5bf0*/  IMAD.MOV.U32 R7, RZ, RZ, 0x1 ;  /* 0x00000001ff077424 */ /* 0x000fc600078e00ff */
[----:B------:R-:W-:Y:S02]  /*5c00*/  SEL R3, R21, R6, !P3 ;  /* 0x0000000615037207 */ /* 0x000fe40005800000 */
[----:B------:R-:W-:-:S07]  /*5c10*/  SEL R6, R6, R21, !P3 ;  /* 0x0000001506067207 */ /* 0x000fce0005800000 */
.L_x_102:
[----:B------:R-:W-:Y:S05]  /*5c20*/  BSYNC B1 ;  /* 0x0000000000017941 */ /* 0x000fea0003800000 */
.L_x_101:
[----:B------:R-:W-:-:S13]  /*5c30*/  LOP3.LUT P0, RZ, R7, 0xff, RZ, 0xc0, !PT ;  /* 0x000000ff07ff7812 */ /* 0x000fda000780c0ff */
[----:B------:R-:W-:Y:S05]  /*5c40*/  @P0 BRA `(.L_x_105) ;  /* 0xfffffff400140947 */ /* 0x000fea000383ffff */
[----:B------:R-:W-:Y:S05]  /*5c50*/  BSYNC B0 ;  /* 0x0000000000007941 */ /* 0x000fea0003800000 */
.L_x_94:
[----:B------:R-:W-:-:S03]  /*5c60*/  UMOV UR8, 0xffffffff ;  /* 0xffffffff00087882 */ /* 0x000fc60000000000 */
[----:B------:R-:W-:Y:S05]  /*5c70*/  BRA.DIV UR8, `(.L_x_106) ;  /* 0x0000000a08487947 */ /* 0x000fea000b800000 */
[----:B------:R-:W-:-:S13]  /*5c80*/  ELECT P0, URZ, PT ;  /* 0x00000000003f782f */ /* 0x000fda0003800000 */
.L_x_129:
[----:B------:R-:W-:Y:S04]  /*5c90*/  BSSY B0, `(.L_x_107) ;  /* 0x000007c000007945 */ /* 0x000fe80003800000 */
[----:B------:R-:W-:Y:S05]  /*5ca0*/  @!P0 BRA `(.L_x_108) ;  /* 0x0000000400e88947 */ /* 0x000fea0003800000 */
[----:B------:R-:W-:-:S04]  /*5cb0*/  LOP3.LUT R2, R2, 0x2, RZ, 0xfc, !PT ;  /* 0x0000000202027812 */ /* 0x000fc800078efcff */
[----:B------:R-:W-:-:S13]  /*5cc0*/  ISETP.NE.AND P0, PT, R2, 0x3, PT ;  /* 0x000000030200780c */ /* 0x000fda0003f05270 */
[----:B------:R-:W-:Y:S05]  /*5cd0*/  @!P0 BRA `(.L_x_109) ;  /* 0x0000000000048947 */ /* 0x000fea0003800000 */
[----:B------:R-:W-:Y:S01]  /*5ce0*/  BPT.TRAP 0x1 ;  /* 0x000000040000795c */ /* 0x000fe20000300000 */
.L_x_109:
[----:B------:R-:W0:Y:S01]  /*5cf0*/  S2R R3, SR_CgaCtaId ;  /* 0x0000000000037919 */ /* 0x000e220000008800 */
[----:B------:R-:W-:Y:S02]  /*5d00*/  MOV R0, 0x400 ;  /* 0x0000040000007802 */ /* 0x000fe40000000f00 */
[----:B------:R-:W-:Y:S02]  /*5d10*/  SHF.L.U32 R2, R10, 0x1f, RZ ;  /* 0x0000001f0a027819 */ /* 0x000fe400000006ff */
[----:B0-----:R-:W-:-:S05]  /*5d20*/  LEA R0, R3, R0, 0x18 ;  /* 0x0000000003007211 */ /* 0x001fca00078ec0ff */
[----:B------:R-:W-:-:S04]  /*5d30*/  VIADD R0, R0, 0x68 ;  /* 0x0000006800007836 */ /* 0x000fc80000000000 */
[C---:B------:R-:W-:Y:S02]  /*5d40*/  IMAD R5, R11.reuse, 0x8, R0 ;  /* 0x000000080b057824 */ /* 0x040fe400078e0200 */
[----:B------:R-:W-:Y:S02]  /*5d50*/  VIADD R11, R11, 0x1 ;  /* 0x000000010b0b7836 */ /* 0x000fe40000000000 */
[----:B------:R-:W0:Y:S03]  /*5d60*/  SYNCS.PHASECHK.TRANS64.TRYWAIT P0, [R5+URZ], R2 ;  /* 0x00000002050075a7 */ /* 0x000e26000800017f */
[----:B------:R-:W-:-:S04]  /*5d70*/  ISETP.NE.AND P1, PT, R11, 0xd, PT ;  /* 0x0000000d0b00780c */ /* 0x000fc80003f25270 */
[----:B------:R-:W-:Y:S02]  /*5d80*/  SEL R3, RZ, 0x1, P1 ;  /* 0x00000001ff037807 */ /* 0x000fe40000800000 */
[----:B------:R-:W-:Y:S02]  /*5d90*/  SEL R11, R11, RZ, P1 ;  /* 0x000000ff0b0b7207 */ /* 0x000fe40000800000 */
[----:B------:R-:W-:-:S03]  /*5da0*/  LOP3.LUT R10, R10, R3, RZ, 0x3c, !PT ;  /* 0x000000030a0a7212 */ /* 0x000fc600078e3cff */
[----:B------:R-:W-:Y:S01]  /*5db0*/  IMAD R7, R11, 0x8, R0 ;  /* 0x000000080b077824 */ /* 0x000fe200078e0200 */
[----:B------:R-:W-:Y:S01]  /*5dc0*/  SHF.L.U32 R4, R10, 0x1f, RZ ;  /* 0x0000001f0a047819 */ /* 0x000fe200000006ff */
[----:B0-----:R-:W-:Y:S06]  /*5dd0*/  @!P0 BRA `(.L_x_110) ;  /* 0x0000000800108947 */ /* 0x001fec0003800000 */
.L_x_130:
[----:B------:R-:W1:Y:S01]  /*5de0*/  SYNCS.PHASECHK.TRANS64.TRYWAIT P0, [R7+URZ], R4 ;  /* 0x00000004070075a7 */ /* 0x000e62000800017f */
[----:B0-----:R-:W-:-:S05]  /*5df0*/  VIADD R2, R11, 0x1 ;  /* 0x000000010b027836 */ /* 0x001fca0000000000 */
[----:B------:R-:W-:-:S04]  /*5e00*/  ISETP.NE.AND P1, PT, R2, 0xd, PT ;  /* 0x0000000d0200780c */ /* 0x000fc80003f25270 */
[----:B------:R-:W-:Y:S02]  /*5e10*/  SEL R3, RZ, 0x1, P1 ;  /* 0x00000001ff037807 */ /* 0x000fe40000800000 */
[----:B------:R-:W-:Y:S02]  /*5e20*/  SEL R9, R2, RZ, P1 ;  /* 0x000000ff02097207 */ /* 0x000fe40000800000 */
[----:B------:R-:W-:-:S03]  /*5e30*/  LOP3.LUT R10, R10, R3, RZ, 0x3c, !PT ;  /* 0x000000030a0a7212 */ /* 0x000fc600078e3cff */
[----:B------:R-:W-:Y:S01]  /*5e40*/  IMAD R6, R9, 0x8, R0 ;  /* 0x0000000809067824 */ /* 0x000fe200078e0200 */
[----:B------:R-:W-:Y:S01]  /*5e50*/  SHF.L.U32 R5, R10, 0x1f, RZ ;  /* 0x0000001f0a057819 */ /* 0x000fe200000006ff */
[----:B-1----:R-:W-:Y:S06]  /*5e60*/  @!P0 BRA `(.L_x_111) ;  /* 0x0000000800008947 */ /* 0x002fec0003800000 */
.L_x_131:
[----:B------:R-:W1:Y:S01]  /*5e70*/  SYNCS.PHASECHK.TRANS64.TRYWAIT P0, [R6+URZ], R5 ;  /* 0x00000005060075a7 */ /* 0x000e62000800017f */
[----:B------:R-:W-:-:S05]  /*5e80*/  VIADD R2, R9, 0x1 ;  /* 0x0000000109027836 */ /* 0x000fca0000000000 */
[----:B------:R-:W-:-:S04]  /*5e90*/  ISETP.NE.AND P1, PT, R2, 0xd, PT ;  /* 0x0000000d0200780c */ /* 0x000fc80003f25270 */
[----:B------:R-:W-:Y:S02]  /*5ea0*/  SEL R3, RZ, 0x1, P1 ;  /* 0x00000001ff037807 */ /* 0x000fe40000800000 */
[----:B0-----:R-:W-:Y:S02]  /*5eb0*/  SEL R7, R2, RZ, P1 ;  /* 0x000000ff02077207 */ /* 0x001fe40000800000 */
[----:B------:R-:W-:-:S03]  /*5ec0*/  LOP3.LUT R10, R10, R3, RZ, 0x3c, !PT ;  /* 0x000000030a0a7212 */ /* 0x000fc600078e3cff */
[----:B------:R-:W-:Y:S01]  /*5ed0*/  IMAD R9, R7, 0x8, R0 ;  /* 0x0000000807097824 */ /* 0x000fe200078e0200 */
[----:B------:R-:W-:Y:S01]  /*5ee0*/  SHF.L.U32 R4, R10, 0x1f, RZ ;  /* 0x0000001f0a047819 */ /* 0x000fe200000006ff */
[----:B-1----:R-:W-:Y:S06]  /*5ef0*/  @!P0 BRA `(.L_x_112) ;  /* 0x0000000400f08947 */ /* 0x002fec0003800000 */
.L_x_132:
[----:B------:R-:W1:Y:S01]  /*5f00*/  SYNCS.PHASECHK.TRANS64.TRYWAIT P0, [R9+URZ], R4 ;  /* 0x00000004090075a7 */ /* 0x000e62000800017f */
[----:B------:R-:W-:-:S05]  /*5f10*/  VIADD R2, R7, 0x1 ;  /* 0x0000000107027836 */ /* 0x000fca0000000000 */
[----:B------:R-:W-:-:S04]  /*5f20*/  ISETP.NE.AND P1, PT, R2, 0xd, PT ;  /* 0x0000000d0200780c */ /* 0x000fc80003f25270 */
[----:B------:R-:W-:Y:S02]  /*5f30*/  SEL R3, RZ, 0x1, P1 ;  /* 0x00000001ff037807 */ /* 0x000fe40000800000 */
[----:B------:R-:W-:Y:S02]  /*5f40*/  SEL R7, R2, RZ, P1 ;  /* 0x000000ff02077207 */ /* 0x000fe40000800000 */
[----:B------:R-:W-:-:S03]  /*5f50*/  LOP3.LUT R10, R10, R3, RZ, 0x3c, !PT ;  /* 0x000000030a0a7212 */ /* 0x000fc600078e3cff */
[----:B0-----:R-:W-:Y:S01]  /*5f60*/  IMAD R6, R7, 0x8, R0 ;  /* 0x0000000807067824 */ /* 0x001fe200078e0200 */
[----:B------:R-:W-:Y:S01]  /*5f70*/  SHF.L.U32 R5, R10, 0x1f, RZ ;  /* 0x0000001f0a057819 */ /* 0x000fe200000006ff */
[----:B-1----:R-:W-:Y:S06]  /*5f80*/  @!P0 BRA `(.L_x_113) ;  /* 0x0000000400e08947 */ /* 0x002fec0003800000 */
.L_x_133:
        /* <DEDUP_REMOVED lines=9> */
.L_x_134:
        /* <DEDUP_REMOVED lines=9> */
.L_x_135:
        /* <DEDUP_REMOVED lines=9> */
.L_x_136:
        /* <DEDUP_REMOVED lines=9> */
.L_x_137:
        /* <DEDUP_REMOVED lines=9> */
.L_x_138:
[----:B------:R-:W1:Y:S01]  /*6260*/  SYNCS.PHASECHK.TRANS64.TRYWAIT P0, [R9+URZ], R4 ;  /* 0x00000004090075a7 */ /* 0x000e62000800017f */
[----:B------:R-:W-:-:S05]  /*6270*/  VIADD R2, R7, 0x1 ;  /* 0x0000000107027836 */ /* 0x000fca0000000000 */
[----:B------:R-:W-:-:S04]  /*6280*/  ISETP.NE.AND P1, PT, R2, 0xd, PT ;  /* 0x0000000d0200780c */ /* 0x000fc80003f25270 */
[----:B------:R-:W-:Y:S02]  /*6290*/  SEL R3, RZ, 0x1, P1 ;  /* 0x00000001ff037807 */ /* 0x000fe40000800000 */
[----:B------:R-:W-:Y:S02]  /*62a0*/  SEL R7, R2, RZ, P1 ;  /* 0x000000ff02077207 */ /* 0x000fe40000800000 */
[----:B------:R-:W-:-:S03]  /*62b0*/  LOP3.LUT R10, R10, R3, RZ, 0x3c, !PT ;  /* 0x000000030a0a7212 */ /* 0x000fc600078e3cff */
[----:B------:R-:W-:Y:S01]  /*62c0*/  IMAD R8, R7, 0x8, R0 ;  /* 0x0000000807087824 */ /* 0x000fe200078e0200 */
[----:B0-----:R-:W-:Y:S01]  /*62d0*/  SHF.L.U32 R5, R10, 0x1f, RZ ;  /* 0x0000001f0a057819 */ /* 0x001fe200000006ff */
[----:B-1----:R-:W-:Y:S06]  /*62e0*/  @!P0 BRA `(.L_x_119) ;  /* 0x0000000400808947 */ /* 0x002fec0003800000 */
.L_x_139:
[----:B------:R-:W1:Y:S01]  /*62f0*/  SYNCS.PHASECHK.TRANS64.TRYWAIT P0, [R8+URZ], R5 ;  /* 0x00000005080075a7 */ /* 0x000e62000800017f */
[----:B------:R-:W-:-:S05]  /*6300*/  VIADD R2, R7, 0x1 ;  /* 0x0000000107027836 */ /* 0x000fca0000000000 */
[----:B------:R-:W-:-:S04]  /*6310*/  ISETP.NE.AND P1, PT, R2, 0xd, PT ;  /* 0x0000000d0200780c */ /* 0x000fc80003f25270 */
[----:B------:R-:W-:Y:S02]  /*6320*/  SEL R3, RZ, 0x1, P1 ;  /* 0x00000001ff037807 */ /* 0x000fe40000800000 */
[----:B------:R-:W-:Y:S02]  /*6330*/  SEL R7, R2, RZ, P1 ;  /* 0x000000ff02077207 */ /* 0x000fe40000800000 */
[----:B0-----:R-:W-:-:S03]  /*6340*/  LOP3.LUT R9, R10, R3, RZ, 0x3c, !PT ;  /* 0x000000030a097212 */ /* 0x001fc600078e3cff */
[----:B------:R-:W-:Y:S01]  /*6350*/  IMAD R11, R7, 0x8, R0 ;  /* 0x00000008070b7824 */ /* 0x000fe200078e0200 */
[----:B------:R-:W-:Y:S01]  /*6360*/  SHF.L.U32 R6, R9, 0x1f, RZ ;  /* 0x0000001f09067819 */ /* 0x000fe200000006ff */
[----:B-1----:R-:W-:Y:S06]  /*6370*/  @!P0 BRA `(.L_x_120) ;  /* 0x0000000400708947 */ /* 0x002fec0003800000 */
.L_x_140:
[----:B------:R-:W1:Y:S01]  /*6380*/  SYNCS.PHASECHK.TRANS64.TRYWAIT P0, [R11+URZ], R6 ;  /* 0x000000060b0075a7 */ /* 0x000e62000800017f */
[----:B------:R-:W-:-:S05]  /*6390*/  VIADD R2, R7, 0x1 ;  /* 0x0000000107027836 */ /* 0x000fca0000000000 */
[----:B------:R-:W-:-:S04]  /*63a0*/  ISETP.NE.AND P1, PT, R2, 0xd, PT ;  /* 0x0000000d0200780c */ /* 0x000fc80003f25270 */
[----:B------:R-:W-:Y:S02]  /*63b0*/  SEL R4, RZ, 0x1, P1 ;  /* 0x00000001ff047807 */ /* 0x000fe40000800000 */
[----:B------:R-:W-:Y:S02]  /*63c0*/  SEL R3, R2, RZ, P1 ;  /* 0x000000ff02037207 */ /* 0x000fe40000800000 */
[----:B------:R-:W-:Y:S01]  /*63d0*/  LOP3.LUT R4, R9, R4, RZ, 0x3c, !PT ;  /* 0x0000000409047212 */ /* 0x000fe200078e3cff */
[----:B-1----:R-:W-:Y:S06]  /*63e0*/  @!P0 BRA `(.L_x_121) ;  /* 0x0000000400688947 */ /* 0x002fec0003800000 */
.L_x_141:
[----:B------:R-:W-:Y:S01]  /*63f0*/  IMAD R3, R3, 0x8, R0 ;  /* 0x0000000803037824 */ /* 0x000fe200078e0200 */
[----:B------:R-:W-:-:S07]  /*6400*/  SHF.L.U32 R0, R4, 0x1f, RZ ;  /* 0x0000001f04007819 */ /* 0x000fce00000006ff */
.L_x_122:
[----:B--2---:R2:W3:Y:S02]  /*6410*/  SYNCS.PHASECHK.TRANS64.TRYWAIT P0, [R3+URZ], R0 ;  /* 0x00000000030075a7 */ /* 0x0044e4000800017f */
[----:B---3--:R-:W-:Y:S05]  /*6420*/  @!P0 NANOSLEEP.SYNCS 0x989680 ;  /* 0x009896800000895d */ /* 0x008fea0003900000 */
[----:B------:R-:W3:Y:S02]  /*6430*/  @!P0 SYNCS.PHASECHK.TRANS64 P0, [R3+URZ], R0 ;  /* 0x00000000030085a7 */ /* 0x000ee4000800007f */
[----:B---3--:R-:W-:Y:S05]  /*6440*/  @!P0 BRA `(.L_x_122) ;  /* 0xfffffffc00f08947 */ /* 0x008fea000383ffff */
.L_x_108:
[----:B------:R-:W-:Y:S05]  /*6450*/  BSYNC B0 ;  /* 0x0000000000007941 */ /* 0x000fea0003800000 */
.L_x_107:
[----:B------:R-:W-:Y:S05]  /*6460*/  EXIT ;  /* 0x000000000000794d */ /* 0x000fea0003800000 */
.L_x_22:
[----:B-1----:R-:W-:-:S04]  /*6470*/  IMAD.U32 R16, RZ, RZ, UR8 ;  /* 0x00000008ff107e24 */ /* 0x002fc8000f8e00ff */
[----:B------:R1:W4:Y:S03]  /*6480*/  SYNCS.PHASECHK.TRANS64.TRYWAIT P1, [R16+URZ], R13 ;  /* 0x0000000d100075a7 */ /* 0x000326000802017f */
[----:B----4-:R-:W-:Y:S05]  /*6490*/  @!P1 NANOSLEEP.SYNCS 0x989680 ;  /* 0x009896800000995d */ /* 0x010fea0003900000 */
[----:B------:R-:W4:Y:S02]  /*64a0*/  @!P1 SYNCS.PHASECHK.TRANS64 P1, [R16+URZ], R13 ;  /* 0x0000000d100095a7 */ /* 0x000f24000802007f */
[----:B----4-:R-:W-:Y:S05]  /*64b0*/  @!P1 BRA `(.L_x_22) ;  /* 0xfffffffc00ec9947 */ /* 0x010fea000383ffff */
[----:B------:R-:W-:Y:S05]  /*64c0*/  BRA `(.L_x_21) ;  /* 0xffffffb000747947 */ /* 0x000fea000383ffff */
.L_x_95:
[----:B------:R-:W-:Y:S01]  /*64d0*/  BSSY B1, `(.L_x_123) ;  /* 0x0000006000017945 */ /* 0x000fe20003800000 */
[----:B------:R-:W-:-:S07]  /*64e0*/  IMAD.MOV.U32 R7, RZ, RZ, -0x1 ;  /* 0xffffffffff077424 */ /* 0x000fce00078e00ff */
[----:B------:R-:W-:Y:S05]  /*64f0*/  WARPSYNC.COLLECTIVE R7, `(.L_x_124) ;  /* 0x00000000070c7348 */ /* 0x000fea0003c00000 */
[----:B------:R-:W-:Y:S02]  /*6500*/  ELECT P0, UR62, PT ;  /* 0x00000000003e782f */ /* 0x000fe40003800000 */
[----:B------:R-:W-:Y:S01]  /*6510*/  MOV R7, UR62 ;  /* 0x0000003e00077c02 */ /* 0x000fe20008000f00 */
[----:B------:R-:W-:Y:S10]  /*6520*/  ENDCOLLECTIVE ;  /* 0x000000000000791b */ /* 0x000ff40003800000 */
.L_x_124:
[----:B------:R-:W-:Y:S05]  /*6530*/  BSYNC B1 ;  /* 0x0000000000017941 */ /* 0x000fea0003800000 */
.L_x_123:
[----:B------:R-:W-:Y:S05]  /*6540*/  BRA `(.L_x_125) ;  /* 0xffffffe800e07947 */ /* 0x000fea000383ffff */
.L_x_98:
[----:B-1----:R1:W2:Y:S02]  /*6550*/  SYNCS.PHASECHK.TRANS64.TRYWAIT P0, [R23+URZ+0x68], R8 ;  /* 0x00006808170075a7 */ /* 0x0022a4000800017f */
[----:B--2---:R-:W-:Y:S05]  /*6560*/  @!P0 NANOSLEEP.SYNCS 0x989680 ;  /* 0x009896800000895d */ /* 0x004fea0003900000 */
[----:B------:R-:W2:Y:S02]  /*6570*/  @!P0 SYNCS.PHASECHK.TRANS64 P0, [R23+URZ+0x68], R8 ;  /* 0x00006808170085a7 */ /* 0x000ea4000800007f */
[----:B--2---:R-:W-:Y:S05]  /*6580*/  @!P0 BRA `(.L_x_98) ;  /* 0xfffffffc00f08947 */ /* 0x004fea000383ffff */
[----:B------:R-:W-:Y:S05]  /*6590*/  BRA `(.L_x_126) ;  /* 0xffffffec001c7947 */ /* 0x000fea000383ffff */
.L_x_106:
[----:B------:R-:W-:Y:S01]  /*65a0*/  BSSY B0, `(.L_x_127) ;  /* 0x0000006000007945 */ /* 0x000fe20003800000 */
[----:B------:R-:W-:-:S07]  /*65b0*/  IMAD.MOV.U32 R7, RZ, RZ, -0x1 ;  /* 0xffffffffff077424 */ /* 0x000fce00078e00ff */
[----:B------:R-:W-:Y:S05]  /*65c0*/  WARPSYNC.COLLECTIVE R7, `(.L_x_128) ;  /* 0x00000000070c7348 */ /* 0x000fea0003c00000 */
[----:B------:R-:W-:Y:S02]  /*65d0*/  ELECT P0, UR62, PT ;  /* 0x00000000003e782f */ /* 0x000fe40003800000 */
[----:B------:R-:W-:Y:S01]  /*65e0*/  MOV R7, UR62 ;  /* 0x0000003e00077c02 */ /* 0x000fe20008000f00 */
[----:B------:R-:W-:Y:S10]  /*65f0*/  ENDCOLLECTIVE ;  /* 0x000000000000791b */ /* 0x000ff40003800000 */
.L_x_128:
[----:B------:R-:W-:Y:S05]  /*6600*/  BSYNC B0 ;  /* 0x0000000000007941 */ /* 0x000fea0003800000 */
.L_x_127:
[----:B------:R-:W-:Y:S05]  /*6610*/  BRA `(.L_x_129) ;  /* 0xfffffff4009c7947 */ /* 0x000fea000383ffff */
.L_x_110:
[----:B0-----:R0:W1:Y:S02]  /*6620*/  SYNCS.PHASECHK.TRANS64.TRYWAIT P0, [R5+URZ], R2 ;  /* 0x00000002050075a7 */ /* 0x001064000800017f */
[----:B-1----:R-:W-:Y:S05]  /*6630*/  @!P0 NANOSLEEP.SYNCS 0x989680 ;  /* 0x009896800000895d */ /* 0x002fea0003900000 */
[----:B------:R-:W1:Y:S02]  /*6640*/  @!P0 SYNCS.PHASECHK.TRANS64 P0, [R5+URZ], R2 ;  /* 0x00000002050085a7 */ /* 0x000e64000800007f */
[----:B-1----:R-:W-:Y:S05]  /*6650*/  @!P0 BRA `(.L_x_110) ;  /* 0xfffffffc00f08947 */ /* 0x002fea000383ffff */
[----:B------:R-:W-:Y:S05]  /*6660*/  BRA `(.L_x_130) ;  /* 0xfffffff400dc7947 */ /* 0x000fea000383ffff */
.L_x_111:
[----:B0-----:R0:W1:Y:S02]  /*6670*/  SYNCS.PHASECHK.TRANS64.TRYWAIT P0, [R7+URZ], R4 ;  /* 0x00000004070075a7 */ /* 0x001064000800017f */
[----:B-1----:R-:W-:Y:S05]  /*6680*/  @!P0 NANOSLEEP.SYNCS 0x989680 ;  /* 0x009896800000895d */ /* 0x002fea0003900000 */
[----:B------:R-:W1:Y:S02]  /*6690*/  @!P0 SYNCS.PHASECHK.TRANS64 P0, [R7+URZ], R4 ;  /* 0x00000004070085a7 */ /* 0x000e64000800007f */
[----:B-1----:R-:W-:Y:S05]  /*66a0*/  @!P0 BRA `(.L_x_111) ;  /* 0xfffffffc00f08947 */ /* 0x002fea000383ffff */
[----:B------:R-:W-:Y:S05]  /*66b0*/  BRA `(.L_x_131) ;  /* 0xfffffff400ec7947 */ /* 0x000fea000383ffff */
.L_x_112:
[----:B0-----:R0:W1:Y:S02]  /*66c0*/  SYNCS.PHASECHK.TRANS64.TRYWAIT P0, [R6+URZ], R5 ;  /* 0x00000005060075a7 */ /* 0x001064000800017f */
[----:B-1----:R-:W-:Y:S05]  /*66d0*/  @!P0 NANOSLEEP.SYNCS 0x989680 ;  /* 0x009896800000895d */ /* 0x002fea0003900000 */
[----:B------:R-:W1:Y:S02]  /*66e0*/  @!P0 SYNCS.PHASECHK.TRANS64 P0, [R6+URZ], R5 ;  /* 0x00000005060085a7 */ /* 0x000e64000800007f */
[----:B-1----:R-:W-:Y:S05]  /*66f0*/  @!P0 BRA `(.L_x_112) ;  /* 0xfffffffc00f08947 */ /* 0x002fea000383ffff */
[----:B------:R-:W-:Y:S05]  /*6700*/  BRA `(.L_x_132) ;  /* 0xfffffff400fc7947 */ /* 0x000fea000383ffff */
.L_x_113:
[----:B0-----:R0:W1:Y:S02]  /*6710*/  SYNCS.PHASECHK.TRANS64.TRYWAIT P0, [R9+URZ], R4 ;  /* 0x00000004090075a7 */ /* 0x001064000800017f */
[----:B-1----:R-:W-:Y:S05]  /*6720*/  @!P0 NANOSLEEP.SYNCS 0x989680 ;  /* 0x009896800000895d */ /* 0x002fea0003900000 */
[----:B------:R-:W1:Y:S02]  /*6730*/  @!P0 SYNCS.PHASECHK.TRANS64 P0, [R9+URZ], R4 ;  /* 0x00000004090085a7 */ /* 0x000e64000800007f */
[----:B-1----:R-:W-:Y:S05]  /*6740*/  @!P0 BRA `(.L_x_113) ;  /* 0xfffffffc00f08947 */ /* 0x002fea000383ffff */
[----:B------:R-:W-:Y:S05]  /*6750*/  BRA `(.L_x_133) ;  /* 0xfffffff8000c7947 */ /* 0x000fea000383ffff */
.L_x_114:
[----:B0-----:R0:W1:Y:S02]  /*6760*/  SYNCS.PHASECHK.TRANS64.TRYWAIT P0, [R6+URZ], R5 ;  /* 0x00000005060075a7 */ /* 0x001064000800017f */
[----:B-1----:R-:W-:Y:S05]  /*6770*/  @!P0 NANOSLEEP.SYNCS 0x989680 ;  /* 0x009896800000895d */ /* 0x002fea0003900000 */
[----:B------:R-:W1:Y:S02]  /*6780*/  @!P0 SYNCS.PHASECHK.TRANS64 P0, [R6+URZ], R5 ;  /* 0x00000005060085a7 */ /* 0x000e64000800007f */
[----:B-1----:R-:W-:Y:S05]  /*6790*/  @!P0 BRA `(.L_x_114) ;  /* 0xfffffffc00f08947 */ /* 0x002fea000383ffff */
[----:B------:R-:W-:Y:S05]  /*67a0*/  BRA `(.L_x_134) ;  /* 0xfffffff8001c7947 */ /* 0x000fea000383ffff */
.L_x_115:
[----:B0-----:R0:W1:Y:S02]  /*67b0*/  SYNCS.PHASECHK.TRANS64.TRYWAIT P0, [R9+URZ], R4 ;  /* 0x00000004090075a7 */ /* 0x001064000800017f */
[----:B-1----:R-:W-:Y:S05]  /*67c0*/  @!P0 NANOSLEEP.SYNCS 0x989680 ;  /* 0x009896800000895d */ /* 0x002fea0003900000 */
[----:B------:R-:W1:Y:S02]  /*67d0*/  @!P0 SYNCS.PHASECHK.TRANS64 P0, [R9+URZ], R4 ;  /* 0x00000004090085a7 */ /* 0x000e64000800007f */
[----:B-1----:R-:W-:Y:S05]  /*67e0*/  @!P0 BRA `(.L_x_115) ;  /* 0xfffffffc00f08947 */ /* 0x002fea000383ffff */
[----:B------:R-:W-:Y:S05]  /*67f0*/  BRA `(.L_x_135) ;  /* 0xfffffff8002c7947 */ /* 0x000fea000383ffff */
.L_x_116:
[----:B0-----:R0:W1:Y:S02]  /*6800*/  SYNCS.PHASECHK.TRANS64.TRYWAIT P0, [R6+URZ], R5 ;  /* 0x00000005060075a7 */ /* 0x001064000800017f */
[----:B-1----:R-:W-:Y:S05]  /*6810*/  @!P0 NANOSLEEP.SYNCS 0x989680 ;  /* 0x009896800000895d */ /* 0x002fea0003900000 */
[----:B------:R-:W1:Y:S02]  /*6820*/  @!P0 SYNCS.PHASECHK.TRANS64 P0, [R6+URZ], R5 ;  /* 0x00000005060085a7 */ /* 0x000e64000800007f */
[----:B-1----:R-:W-:Y:S05]  /*6830*/  @!P0 BRA `(.L_x_116) ;  /* 0xfffffffc00f08947 */ /* 0x002fea000383ffff */
[----:B------:R-:W-:Y:S05]  /*6840*/  BRA `(.L_x_136) ;  /* 0xfffffff8003c7947 */ /* 0x000fea000383ffff */
.L_x_117:
[----:B0-----:R0:W1:Y:S02]  /*6850*/  SYNCS.PHASECHK.TRANS64.TRYWAIT P0, [R9+URZ], R4 ;  /* 0x00000004090075a7 */ /* 0x001064000800017f */
[----:B-1----:R-:W-:Y:S05]  /*6860*/  @!P0 NANOSLEEP.SYNCS 0x989680 ;  /* 0x009896800000895d */ /* 0x002fea0003900000 */
[----:B------:R-:W1:Y:S02]  /*6870*/  @!P0 SYNCS.PHASECHK.TRANS64 P0, [R9+URZ], R4 ;  /* 0x00000004090085a7 */ /* 0x000e64000800007f */
[----:B-1----:R-:W-:Y:S05]  /*6880*/  @!P0 BRA `(.L_x_117) ;  /* 0xfffffffc00f08947 */ /* 0x002fea000383ffff */
[----:B------:R-:W-:Y:S05]  /*6890*/  BRA `(.L_x_137) ;  /* 0xfffffff8004c7947 */ /* 0x000fea000383ffff */
.L_x_118:
[----:B0-----:R0:W1:Y:S02]  /*68a0*/  SYNCS.PHASECHK.TRANS64.TRYWAIT P0, [R6+URZ], R5 ;  /* 0x00000005060075a7 */ /* 0x001064000800017f */
[----:B-1----:R-:W-:Y:S05]  /*68b0*/  @!P0 NANOSLEEP.SYNCS 0x989680 ;  /* 0x009896800000895d */ /* 0x002fea0003900000 */
[----:B------:R-:W1:Y:S02]  /*68c0*/  @!P0 SYNCS.PHASECHK.TRANS64 P0, [R6+URZ], R5 ;  /* 0x00000005060085a7 */ /* 0x000e64000800007f */
[----:B-1----:R-:W-:Y:S05]  /*68d0*/  @!P0 BRA `(.L_x_118) ;  /* 0xfffffffc00f08947 */ /* 0x002fea000383ffff */
[----:B------:R-:W-:Y:S05]  /*68e0*/  BRA `(.L_x_138) ;  /* 0xfffffff8005c7947 */ /* 0x000fea000383ffff */
.L_x_119:
[----:B0-----:R0:W1:Y:S02]  /*68f0*/  SYNCS.PHASECHK.TRANS64.TRYWAIT P0, [R9+URZ], R4 ;  /* 0x00000004090075a7 */ /* 0x001064000800017f */
[----:B-1----:R-:W-:Y:S05]  /*6900*/  @!P0 NANOSLEEP.SYNCS 0x989680 ;  /* 0x009896800000895d */ /* 0x002fea0003900000 */
[----:B------:R-:W1:Y:S02]  /*6910*/  @!P0 SYNCS.PHASECHK.TRANS64 P0, [R9+URZ], R4 ;  /* 0x00000004090085a7 */ /* 0x000e64000800007f */
[----:B-1----:R-:W-:Y:S05]  /*6920*/  @!P0 BRA `(.L_x_119) ;  /* 0xfffffffc00f08947 */ /* 0x002fea000383ffff */
[----:B------:R-:W-:Y:S05]  /*6930*/  BRA `(.L_x_139) ;  /* 0xfffffff8006c7947 */ /* 0x000fea000383ffff */
.L_x_120:
[----:B0-----:R0:W1:Y:S02]  /*6940*/  SYNCS.PHASECHK.TRANS64.TRYWAIT P0, [R8+URZ], R5 ;  /* 0x00000005080075a7 */ /* 0x001064000800017f */
[----:B-1----:R-:W-:Y:S05]  /*6950*/  @!P0 NANOSLEEP.SYNCS 0x989680 ;  /* 0x009896800000895d */ /* 0x002fea0003900000 */
[----:B------:R-:W1:Y:S02]  /*6960*/  @!P0 SYNCS.PHASECHK.TRANS64 P0, [R8+URZ], R5 ;  /* 0x00000005080085a7 */ /* 0x000e64000800007f */
[----:B-1----:R-:W-:Y:S05]  /*6970*/  @!P0 BRA `(.L_x_120) ;  /* 0xfffffffc00f08947 */ /* 0x002fea000383ffff */
[----:B------:R-:W-:Y:S05]  /*6980*/  BRA `(.L_x_140) ;  /* 0xfffffff8007c7947 */ /* 0x000fea000383ffff */
.L_x_121:
[----:B-1----:R1:W2:Y:S02]  /*6990*/  SYNCS.PHASECHK.TRANS64.TRYWAIT P0, [R11+URZ], R6 ;  /* 0x000000060b0075a7 */ /* 0x0022a4000800017f */
[----:B--2---:R-:W-:Y:S05]  /*69a0*/  @!P0 NANOSLEEP.SYNCS 0x989680 ;  /* 0x009896800000895d */ /* 0x004fea0003900000 */
[----:B------:R-:W2:Y:S02]  /*69b0*/  @!P0 SYNCS.PHASECHK.TRANS64 P0, [R11+URZ], R6 ;  /* 0x000000060b0085a7 */ /* 0x000ea4000800007f */
[----:B--2---:R-:W-:Y:S05]  /*69c0*/  @!P0 BRA `(.L_x_121) ;  /* 0xfffffffc00f08947 */ /* 0x004fea000383ffff */
[----:B------:R-:W-:Y:S05]  /*69d0*/  BRA `(.L_x_141) ;  /* 0xfffffff800847947 */ /* 0x000fea000383ffff */
.L_x_142:
[----:B------:R-:W-:-:S00]  /*69e0*/  BRA `(.L_x_142) ;  /* 0xfffffffc00fc7947 */ /* 0x000fc0000383ffff */
[----:B------:R-:W-:-:S00]  /*69f0*/  NOP ;  /* 0x0000000000007918 */ /* 0x000fc00000000000 */
        /* <DEDUP_REMOVED lines=8> */
.L_x_143:


//--------------------- .nv.shared._ZN7cutlass13device_kernelINS_4gemm6kernel13GemmUniversalIN4cute5tupleIJiiiiEEENS1_10collective13CollectiveMmaINS1_40MainloopSm90TmaGmmaWarpSpecializedSparseILi13ENS5_IJNS4_1CILi1EEENSA_ILi2EEESB_EEENS1_35KernelTmaWarpSpecializedCooperativeEEENS5_IJNSA_ILi128EEENSA_ILi64EEESH_EEENS_6half_tENS5_IJNS4_6LayoutINS5_IJiNS5_IJSC_iEEEiEEENS5_IJlNS5_IJSB_SC_EEElEEEEENSK_INS5_IJNS5_IJNS5_IJNSA_ILi8EEESC_NSA_ILi4EEEEEEiEEENS5_IJNS5_IJNSA_ILi16EEESC_SC_EEEiEEEiEEENS5_IJNS5_IJNS5_IJSH_SU_NSA_ILi1024EEEEEENSA_ILi4096EEEEEENS5_IJNS5_IJSB_NSA_ILi512EEENSA_ILi32EEEEEElEEElEEEEEEEESJ_NS5_IJlSB_lEEENS4_8TiledMMAINS4_8MMA_AtomIJNS4_4SM904GMMA6SPARSE26GMMA_64x64x32_F32F16F16_SSILNS1D_5MajorE0ELS1G_0ELNS1D_7ScaleInE1ELS1H_1ELNS1D_9SparseSelE0EEEEEENSK_INS5_IJSC_SB_SB_EEENS5_IJSB_NSA_ILi0EEES1M_EEEEENS5_IJNS4_10UnderscoreES1P_S1P_EEEEENS4_23SM90_TMA_LOAD_MULTICASTENS4_14ComposedLayoutINS4_7SwizzleILi2ELi4ELi3EEENS4_25smem_sparse_ptr_flag_bitsILi2ELi16EEENSK_INS5_IJNS5_IJSB_SQ_EEENS5_IJSC_S13_EEEEEENS5_IJNS5_IJS1M_SH_EEESN_EEEEEEEvNS4_8identityENS4_13SM90_TMA_LOADENS1T_INS1U_ILi3ELi4ELi3EEENS4_18smem_ptr_flag_bitsILi16EEENSK_INS5_IJSQ_SH_EEENS5_IJSH_SB_EEEEEEEvS25_EENS_8epilogue10collective6detail29Sm90TmaWarpSpecializedAdapterINS2G_15DefaultEpilogueIfNS5_IJSB_llEEES2K_NS2F_6thread17LinearCombinationIfLi1EffLNS2L_9ScaleType4KindE0ELNS_15FloatRoundStyleE2EfEENS1_15EpilogueDefaultEEEEEvvEEEEvNT_6ParamsE --------------------------
	.section	.nv.shared._ZN7cutlass13device_kernelINS_4gemm6kernel13GemmUniversalIN4cute5tupleIJiiiiEEENS1_10collective13CollectiveMmaINS1_40MainloopSm90TmaGmmaWarpSpecializedSparseILi13ENS5_IJNS4_1CILi1EEENSA_ILi2EEESB_EEENS1_35KernelTmaWarpSpecializedCooperativeEEENS5_IJNSA_ILi128EEENSA_ILi64EEESH_EEENS_6half_tENS5_IJNS4_6LayoutINS5_IJiNS5_IJSC_iEEEiEEENS5_IJlNS5_IJSB_SC_EEElEEEEENSK_INS5_IJNS5_IJNS5_IJNSA_ILi8EEESC_NSA_ILi4EEEEEEiEEENS5_IJNS5_IJNSA_ILi16EEESC_SC_EEEiEEEiEEENS5_IJNS5_IJNS5_IJSH_SU_NSA_ILi1024EEEEEENSA_ILi4096EEEEEENS5_IJNS5_IJSB_NSA_ILi512EEENSA_ILi32EEEEEElEEElEEEEEEEESJ_NS5_IJlSB_lEEENS4_8TiledMMAINS4_8MMA_AtomIJNS4_4SM904GMMA6SPARSE26GMMA_64x64x32_F32F16F16_SSILNS1D_5MajorE0ELS1G_0ELNS1D_7ScaleInE1ELS1H_1ELNS1D_9SparseSelE0EEEEEENSK_INS5_IJSC_SB_SB_EEENS5_IJSB_NSA_ILi0EEES1M_EEEEENS5_IJNS4_10UnderscoreES1P_S1P_EEEEENS4_23SM90_TMA_LOAD_MULTICASTENS4_14ComposedLayoutINS4_7SwizzleILi2ELi4ELi3EEENS4_25smem_sparse_ptr_flag_bitsILi2ELi16EEENSK_INS5_IJNS5_IJSB_SQ_EEENS5_IJSC_S13_EEEEEENS5_IJNS5_IJS1M_SH_EEESN_EEEEEEEvNS4_8identityENS4_13SM90_TMA_LOADENS1T_INS1U_ILi3ELi4ELi3EEENS4_18smem_ptr_flag_bitsILi16EEENSK_INS5_IJSQ_SH_EEENS5_IJSH_SB_EEEEEEEvS25_EENS_8epilogue10collective6detail29Sm90TmaWarpSpecializedAdapterINS2G_15DefaultEpilogueIfNS5_IJSB_llEEES2K_NS2F_6thread17LinearCombinationIfLi1EffLNS2L_9ScaleType4KindE0ELNS_15FloatRoundStyleE2EfEENS1_15EpilogueDefaultEEEEEvvEEEEvNT_6ParamsE,"aw",@nobits
	.sectionflags	@""
	.align	16
	.zero		1024


//--------------------- .nv.shared.reserved.0     --------------------------
	.section	.nv.shared.reserved.0,"aw",@nobits
	.weak		__nv_reservedSMEM_offset_0_alias
	.size		__nv_reservedSMEM_offset_0_alias, 0, 0
	.other		__nv_reservedSMEM_offset_0_alias,@"STO_CUDA_RESERVED_SHARED STV_DEFAULT"
__nv_reservedSMEM_offset_0_alias:
	.zero		0


//--------------------- .nv.global                --------------------------
	.section	.nv.global,"aw",@nobits
.nv.global:
	.type		_ZN39_INTERNAL_883adfc2_4_k_cu_c753f2b5_34914cute1_E,@object
	.size		_ZN39_INTERNAL_883adfc2_4_k_cu_c753f2b5_34914cute1_E,(_ZN39_INTERNAL_883adfc2_4_k_cu_c753f2b5_34914cuda3std3__45__cpo6cbeginE - _ZN39_INTERNAL_883adfc2_4_k_cu_c753f2b5_34914cute1_E)
_ZN39_INTERNAL_883adfc2_4_k_cu_c753f2b5_34914cute1_E:
	.zero		1
	.type		_ZN39_INTERNAL_883adfc2_4_k_cu_c753f2b5_34914cuda3std3__45__cpo6cbeginE,@object
	.size		_ZN39_INTERNAL_883adfc2_4_k_cu_c753f2b5_34914cuda3std3__45__cpo6cbeginE,(_ZN39_INTERNAL_883adfc2_4_k_cu_c753f2b5_34914cuda3std3__48in_placeE - _ZN39_INTERNAL_883adfc2_4_k_cu_c753f2b5_34914cuda3std3__45__cpo6cbeginE)
_ZN39_INTERNAL_883adfc2_4_k_cu_c753f2b5_34914cuda3std3__45__cpo6cbeginE:
	.zero		1
	.type		_ZN39_INTERNAL_883adfc2_4_k_cu_c753f2b5_34914cuda3std3__48in_placeE,@object
	.size		_ZN39_INTERNAL_883adfc2_4_k_cu_c753f2b5_34914cuda3std3__48in_placeE,(_ZN39_INTERNAL_883adfc2_4_k_cu_c753f2b5_34914cuda3std6ranges3__45__cpo9iter_moveE - _ZN39_INTERNAL_883adfc2_4_k_cu_c753f2b5_34914cuda3std3__48in_placeE)
_ZN39_INTERNAL_883adfc2_4_k_cu_c753f2b5_34914cuda3std3__48in_placeE:
	.zero		1
	.type		_ZN39_INTERNAL_883adfc2_4_k_cu_c753f2b5_34914cuda3std6ranges3__45__cpo9iter_moveE,@object
	.size		_ZN39_INTERNAL_883adfc2_4_k_cu_c753f2b5_34914cuda3std6ranges3__45__cpo9iter_moveE,(_ZN39_INTERNAL_883adfc2_4_k_cu_c753f2b5_34914cuda3std3__45__cpo5beginE - _ZN39_INTERNAL_883adfc2_4_k_cu_c753f2b5_34914cuda3std6ranges3__45__cpo9iter_moveE)
_ZN39_INTERNAL_883adfc2_4_k_cu_c753f2b5_34914cuda3std6ranges3__45__cpo9iter_moveE:
	.zero		1
	.type		_ZN39_INTERNAL_883adfc2_4_k_cu_c753f2b5_34914cuda3std3__45__cpo5beginE,@object
	.size		_ZN39_INTERNAL_883adfc2_4_k_cu_c753f2b5_34914cuda3std3__45__cpo5beginE,(_ZN39_INTERNAL_883adfc2_4_k_cu_c753f2b5_34914cuda3std3__441_GLOBAL__N__883adfc2_4_k_cu_c753f2b5_34916ignoreE - _ZN39_INTERNAL_883adfc2_4_k_cu_c753f2b5_34914cuda3std3__45__cpo5beginE)
_ZN39_INTERNAL_883adfc2_4_k_cu_c753f2b5_34914cuda3std3__45__cpo5beginE:
	.zero		1
	.type		_ZN39_INTERNAL_883adfc2_4_k_cu_c753f2b5_34914cuda3std3__441_GLOBAL__N__883adfc2_4_k_cu_c753f2b5_34916ignoreE,@object
	.size		_ZN39_INTERNAL_883adfc2_4_k_cu_c753f2b5_34914cuda3std3__441_GLOBAL__N__883adfc2_4_k_cu_c753f2b5_34916ignoreE,(_ZN39_INTERNAL_883adfc2_4_k_cu_c753f2b5_34914cute7productE - _ZN39_INTERNAL_883adfc2_4_k_cu_c753f2b5_34914cuda3std3__441_GLOBAL__N__883adfc2_4_k_cu_c753f2b5_34916ignoreE)
_ZN39_INTERNAL_883adfc2_4_k_cu_c753f2b5_34914cuda3std3__441_GLOBAL__N__883adfc2_4_k_cu_c753f2b5_34916ignoreE:
	.zero		1
	.type		_ZN39_INTERNAL_883adfc2_4_k_cu_c753f2b5_34914cute7productE,@object
	.size		_ZN39_INTERNAL_883adfc2_4_k_cu_c753f2b5_34914cute7productE,(_ZN39_INTERNAL_883adfc2_4_k_cu_c753f2b5_34914cuda3std3__45__cpo3endE - _ZN39_INTERNAL_883adfc2_4_k_cu_c753f2b5_34914cute7productE)
_ZN39_INTERNAL_883adfc2_4_k_cu_c753f2b5_34914cute7productE:
	.zero		1
	.type		_ZN39_INTERNAL_883adfc2_4_k_cu_c753f2b5_34914cuda3std3__45__cpo3endE,@object
	.size		_ZN39_INTERNAL_883adfc2_4_k_cu_c753f2b5_34914cuda3std3__45__cpo3endE,(_ZN39_INTERNAL_883adfc2_4_k_cu_c753f2b5_34914cuda3std3__419piecewise_constructE - _ZN39_INTERNAL_883adfc2_4_k_cu_c753f2b5_34914cuda3std3__45__cpo3endE)
_ZN39_INTERNAL_883adfc2_4_k_cu_c753f2b5_34914cuda3std3__45__cpo3endE:
	.zero		1
	.type		_ZN39_INTERNAL_883adfc2_4_k_cu_c753f2b5_34914cuda3std3__419piecewise_constructE,@object
	.size		_ZN39_INTERNAL_883adfc2_4_k_cu_c753f2b5_34914cuda3std3__419piecewise_constructE,(_ZN39_INTERNAL_883adfc2_4_k_cu_c753f2b5_34914cuda3std3__45__cpo4cendE - _ZN39_INTERNAL_883adfc2_4_k_cu_c753f2b5_34914cuda3std3__419piecewise_constructE)
_ZN39_INTERNAL_883adfc2_4_k_cu_c753f2b5_34914cuda3std3__419piecewise_constructE:
	.zero		1
	.type		_ZN39_INTERNAL_883adfc2_4_k_cu_c753f2b5_34914cuda3std3__45__cpo4cendE,@object
	.size		_ZN39_INTERNAL_883adfc2_4_k_cu_c753f2b5_34914cuda3std3__45__cpo4cendE,(_ZN39_INTERNAL_883adfc2_4_k_cu_c753f2b5_34914cuda3std6ranges3__45__cpo4swapE - _ZN39_INTERNAL_883adfc2_4_k_cu_c753f2b5_34914cuda3std3__45__cpo4cendE)
_ZN39_INTERNAL_883adfc2_4_k_cu_c753f2b5_34914cuda3std3__45__cpo4cendE:
	.zero		1
	.type		_ZN39_INTERNAL_883adfc2_4_k_cu_c753f2b5_34914cuda3std6ranges3__45__cpo4swapE,@object
	.size		_ZN39_INTERNAL_883adfc2_4_k_cu_c753f2b5_34914cuda3std6ranges3__45__cpo4swapE,(.L_7 - _ZN39_INTERNAL_883adfc2_4_k_cu_c753f2b5_34914cuda3std6ranges3__45__cpo4swapE)
_ZN39_INTERNAL_883adfc2_4_k_cu_c753f2b5_34914cuda3std6ranges3__45__cpo4swapE:
	.zero		1
.L_7:


//--------------------- .nv.constant0._ZN7cutlass13device_kernelINS_4gemm6kernel13GemmUniversalIN4cute5tupleIJiiiiEEENS1_10collective13CollectiveMmaINS1_40MainloopSm90TmaGmmaWarpSpecializedSparseILi13ENS5_IJNS4_1CILi1EEENSA_ILi2EEESB_EEENS1_35KernelTmaWarpSpecializedCooperativeEEENS5_IJNSA_ILi128EEENSA_ILi64EEESH_EEENS_6half_tENS5_IJNS4_6LayoutINS5_IJiNS5_IJSC_iEEEiEEENS5_IJlNS5_IJSB_SC_EEElEEEEENSK_INS5_IJNS5_IJNS5_IJNSA_ILi8EEESC_NSA_ILi4EEEEEEiEEENS5_IJNS5_IJNSA_ILi16EEESC_SC_EEEiEEEiEEENS5_IJNS5_IJNS5_IJSH_SU_NSA_ILi1024EEEEEENSA_ILi4096EEEEEENS5_IJNS5_IJSB_NSA_ILi512EEENSA_ILi32EEEEEElEEElEEEEEEEESJ_NS5_IJlSB_lEEENS4_8TiledMMAINS4_8MMA_AtomIJNS4_4SM904GMMA6SPARSE26GMMA_64x64x32_F32F16F16_SSILNS1D_5MajorE0ELS1G_0ELNS1D_7ScaleInE1ELS1H_1ELNS1D_9SparseSelE0EEEEEENSK_INS5_IJSC_SB_SB_EEENS5_IJSB_NSA_ILi0EEES1M_EEEEENS5_IJNS4_10UnderscoreES1P_S1P_EEEEENS4_23SM90_TMA_LOAD_MULTICASTENS4_14ComposedLayoutINS4_7SwizzleILi2ELi4ELi3EEENS4_25smem_sparse_ptr_flag_bitsILi2ELi16EEENSK_INS5_IJNS5_IJSB_SQ_EEENS5_IJSC_S13_EEEEEENS5_IJNS5_IJS1M_SH_EEESN_EEEEEEEvNS4_8identityENS4_13SM90_TMA_LOADENS1T_INS1U_ILi3ELi4ELi3EEENS4_18smem_ptr_flag_bitsILi16EEENSK_INS5_IJSQ_SH_EEENS5_IJSH_SB_EEEEEEEvS25_EENS_8epilogue10collective6detail29Sm90TmaWarpSpecializedAdapterINS2G_15DefaultEpilogueIfNS5_IJSB_llEEES2K_NS2F_6thread17LinearCombinationIfLi1EffLNS2L_9ScaleType4KindE0ELNS_15FloatRoundStyleE2EfEENS1_15EpilogueDefaultEEEEEvvEEEEvNT_6ParamsE --------------------------
	.section	.nv.constant0._ZN7cutlass13device_kernelINS_4gemm6kernel13GemmUniversalIN4cute5tupleIJiiiiEEENS1_10collective13CollectiveMmaINS1_40MainloopSm90TmaGmmaWarpSpecializedSparseILi13ENS5_IJNS4_1CILi1EEENSA_ILi2EEESB_EEENS1_35KernelTmaWarpSpecializedCooperativeEEENS5_IJNSA_ILi128EEENSA_ILi64EEESH_EEENS_6half_tENS5_IJNS4_6LayoutINS5_IJiNS5_IJSC_iEEEiEEENS5_IJlNS5_IJSB_SC_EEElEEEEENSK_INS5_IJNS5_IJNS5_IJNSA_ILi8EEESC_NSA_ILi4EEEEEEiEEENS5_IJNS5_IJNSA_ILi16EEESC_SC_EEEiEEEiEEENS5_IJNS5_IJNS5_IJSH_SU_NSA_ILi1024EEEEEENSA_ILi4096EEEEEENS5_IJNS5_IJSB_NSA_ILi512EEENSA_ILi32EEEEEElEEElEEEEEEEESJ_NS5_IJlSB_lEEENS4_8TiledMMAINS4_8MMA_AtomIJNS4_4SM904GMMA6SPARSE26GMMA_64x64x32_F32F16F16_SSILNS1D_5MajorE0ELS1G_0ELNS1D_7ScaleInE1ELS1H_1ELNS1D_9SparseSelE0EEEEEENSK_INS5_IJSC_SB_SB_EEENS5_IJSB_NSA_ILi0EEES1M_EEEEENS5_IJNS4_10UnderscoreES1P_S1P_EEEEENS4_23SM90_TMA_LOAD_MULTICASTENS4_14ComposedLayoutINS4_7SwizzleILi2ELi4ELi3EEENS4_25smem_sparse_ptr_flag_bitsILi2ELi16EEENSK_INS5_IJNS5_IJSB_SQ_EEENS5_IJSC_S13_EEEEEENS5_IJNS5_IJS1M_SH_EEESN_EEEEEEEvNS4_8identityENS4_13SM90_TMA_LOADENS1T_INS1U_ILi3ELi4ELi3EEENS4_18smem_ptr_flag_bitsILi16EEENSK_INS5_IJSQ_SH_EEENS5_IJSH_SB_EEEEEEEvS25_EENS_8epilogue10collective6detail29Sm90TmaWarpSpecializedAdapterINS2G_15DefaultEpilogueIfNS5_IJSB_llEEES2K_NS2F_6thread17LinearCombinationIfLi1EffLNS2L_9ScaleType4KindE0ELNS_15FloatRoundStyleE2EfEENS1_15EpilogueDefaultEEEEEvvEEEEvNT_6ParamsE,"a",@progbits
	.sectionflags	@""
	.align	4
.nv.constant0._ZN7cutlass13device_kernelINS_4gemm6kernel13GemmUniversalIN4cute5tupleIJiiiiEEENS1_10collective13CollectiveMmaINS1_40MainloopSm90TmaGmmaWarpSpecializedSparseILi13ENS5_IJNS4_1CILi1EEENSA_ILi2EEESB_EEENS1_35KernelTmaWarpSpecializedCooperativeEEENS5_IJNSA_ILi128EEENSA_ILi64EEESH_EEENS_6half_tENS5_IJNS4_6LayoutINS5_IJiNS5_IJSC_iEEEiEEENS5_IJlNS5_IJSB_SC_EEElEEEEENSK_INS5_IJNS5_IJNS5_IJNSA_ILi8EEESC_NSA_ILi4EEEEEEiEEENS5_IJNS5_IJNSA_ILi16EEESC_SC_EEEiEEEiEEENS5_IJNS5_IJNS5_IJSH_SU_NSA_ILi1024EEEEEENSA_ILi4096EEEEEENS5_IJNS5_IJSB_NSA_ILi512EEENSA_ILi32EEEEEElEEElEEEEEEEESJ_NS5_IJlSB_lEEENS4_8TiledMMAINS4_8MMA_AtomIJNS4_4SM904GMMA6SPARSE26GMMA_64x64x32_F32F16F16_SSILNS1D_5MajorE0ELS1G_0ELNS1D_7ScaleInE1ELS1H_1ELNS1D_9SparseSelE0EEEEEENSK_INS5_IJSC_SB_SB_EEENS5_IJSB_NSA_ILi0EEES1M_EEEEENS5_IJNS4_10UnderscoreES1P_S1P_EEEEENS4_23SM90_TMA_LOAD_MULTICASTENS4_14ComposedLayoutINS4_7SwizzleILi2ELi4ELi3EEENS4_25smem_sparse_ptr_flag_bitsILi2ELi16EEENSK_INS5_IJNS5_IJSB_SQ_EEENS5_IJSC_S13_EEEEEENS5_IJNS5_IJS1M_SH_EEESN_EEEEEEEvNS4_8identityENS4_13SM90_TMA_LOADENS1T_INS1U_ILi3ELi4ELi3EEENS4_18smem_ptr_flag_bitsILi16EEENSK_INS5_IJSQ_SH_EEENS5_IJSH_SB_EEEEEEEvS25_EENS_8epilogue10collective6detail29Sm90TmaWarpSpecializedAdapterINS2G_15DefaultEpilogueIfNS5_IJSB_llEEES2K_NS2F_6thread17LinearCombinationIfLi1EffLNS2L_9ScaleType4KindE0ELNS_15FloatRoundStyleE2EfEENS1_15EpilogueDefaultEEEEEvvEEEEvNT_6ParamsE:
	.zero		1920


//--------------------- SYMBOLS --------------------------

	.type		.nv.reservedSmem.offset0,@object
	.size		.nv.reservedSmem.offset0,0x4
